//
// Generated by NVIDIA NVVM Compiler
//
// Compiler Build ID: CL-36424714
// Cuda compilation tools, release 13.0, V13.0.88
// Based on NVVM 20.0.0
//

.version 9.0
.target sm_100
.address_size 64

	// .globl	_Z30complex_conv2d_fft_fp16_kernelPK6float2S1_PKfPfiiiiiii

.visible .entry _Z30complex_conv2d_fft_fp16_kernelPK6float2S1_PKfPfiiiiiii(
	.param .u64 .ptr .align 1 _Z30complex_conv2d_fft_fp16_kernelPK6float2S1_PKfPfiiiiiii_param_0,
	.param .u64 .ptr .align 1 _Z30complex_conv2d_fft_fp16_kernelPK6float2S1_PKfPfiiiiiii_param_1,
	.param .u64 .ptr .align 1 _Z30complex_conv2d_fft_fp16_kernelPK6float2S1_PKfPfiiiiiii_param_2,
	.param .u64 .ptr .align 1 _Z30complex_conv2d_fft_fp16_kernelPK6float2S1_PKfPfiiiiiii_param_3,
	.param .u32 _Z30complex_conv2d_fft_fp16_kernelPK6float2S1_PKfPfiiiiiii_param_4,
	.param .u32 _Z30complex_conv2d_fft_fp16_kernelPK6float2S1_PKfPfiiiiiii_param_5,
	.param .u32 _Z30complex_conv2d_fft_fp16_kernelPK6float2S1_PKfPfiiiiiii_param_6,
	.param .u32 _Z30complex_conv2d_fft_fp16_kernelPK6float2S1_PKfPfiiiiiii_param_7,
	.param .u32 _Z30complex_conv2d_fft_fp16_kernelPK6float2S1_PKfPfiiiiiii_param_8,
	.param .u32 _Z30complex_conv2d_fft_fp16_kernelPK6float2S1_PKfPfiiiiiii_param_9,
	.param .u32 _Z30complex_conv2d_fft_fp16_kernelPK6float2S1_PKfPfiiiiiii_param_10
)
{
	.reg .pred 	%p<54>;
	.reg .b16 	%rs<59>;
	.reg .b32 	%r<77>;
	.reg .b32 	%f<138>;
	.reg .b64 	%rd<27>;

	ld.param.u64 	%rd9, [_Z30complex_conv2d_fft_fp16_kernelPK6float2S1_PKfPfiiiiiii_param_0];
	ld.param.u64 	%rd10, [_Z30complex_conv2d_fft_fp16_kernelPK6float2S1_PKfPfiiiiiii_param_1];
	ld.param.u32 	%r34, [_Z30complex_conv2d_fft_fp16_kernelPK6float2S1_PKfPfiiiiiii_param_4];
	ld.param.u32 	%r28, [_Z30complex_conv2d_fft_fp16_kernelPK6float2S1_PKfPfiiiiiii_param_5];
	ld.param.u32 	%r35, [_Z30complex_conv2d_fft_fp16_kernelPK6float2S1_PKfPfiiiiiii_param_6];
	ld.param.u32 	%r30, [_Z30complex_conv2d_fft_fp16_kernelPK6float2S1_PKfPfiiiiiii_param_7];
	ld.param.u32 	%r31, [_Z30complex_conv2d_fft_fp16_kernelPK6float2S1_PKfPfiiiiiii_param_8];
	ld.param.u32 	%r32, [_Z30complex_conv2d_fft_fp16_kernelPK6float2S1_PKfPfiiiiiii_param_9];
	ld.param.u32 	%r33, [_Z30complex_conv2d_fft_fp16_kernelPK6float2S1_PKfPfiiiiiii_param_10];
	cvta.to.global.u64 	%rd1, %rd10;
	cvta.to.global.u64 	%rd2, %rd9;
	mov.u32 	%r36, %ctaid.z;
	mov.u32 	%r37, %ntid.z;
	mov.u32 	%r38, %tid.z;
	mad.lo.s32 	%r1, %r36, %r37, %r38;
	mov.u32 	%r39, %ctaid.y;
	mov.u32 	%r40, %ntid.y;
	mov.u32 	%r41, %tid.y;
	mad.lo.s32 	%r42, %r39, %r40, %r41;
	mov.u32 	%r43, %ctaid.x;
	mov.u32 	%r44, %ntid.x;
	mov.u32 	%r3, %tid.x;
	mad.lo.s32 	%r4, %r43, %r44, %r3;
	setp.ge.s32 	%p2, %r1, %r34;
	setp.ge.s32 	%p3, %r42, %r35;
	or.pred  	%p4, %p2, %p3;
	setp.ge.s32 	%p5, %r4, %r30;
	or.pred  	%p6, %p4, %p5;
	mov.f32 	%f126, 0f00000000;
	@%p6 bra 	$L__BB0_29;
	setp.lt.s32 	%p7, %r28, 1;
	@%p7 bra 	$L__BB0_28;
	shr.u32 	%r45, %r33, 1;
	sub.s32 	%r5, %r3, %r45;
	min.s32 	%r46, %r32, %r33;
	setp.lt.s32 	%p8, %r46, 1;
	@%p8 bra 	$L__BB0_28;
	and.b32  	%r6, %r33, 3;
	and.b32  	%r7, %r33, 2147483644;
	and.b32  	%r8, %r33, 1;
	mul.lo.s32 	%r9, %r28, %r42;
	mul.lo.s32 	%r10, %r28, %r1;
	shr.u32 	%r48, %r32, 1;
	sub.s32 	%r11, %r4, %r48;
	mov.f32 	%f126, 0f00000000;
	mov.b32 	%r72, 0;
$L__BB0_4:
	add.s32 	%r50, %r72, %r10;
	mul.lo.s32 	%r13, %r50, %r30;
	add.s32 	%r51, %r72, %r9;
	mul.lo.s32 	%r14, %r51, %r32;
	mov.b32 	%r73, 0;
$L__BB0_5:
	setp.lt.u32 	%p9, %r33, 4;
	add.s32 	%r53, %r11, %r73;
	setp.gt.s32 	%p10, %r53, -1;
	setp.lt.s32 	%p11, %r53, %r30;
	and.pred  	%p1, %p10, %p11;
	add.s32 	%r54, %r53, %r13;
	mul.lo.s32 	%r16, %r54, %r31;
	add.s32 	%r55, %r73, %r14;
	mul.lo.s32 	%r17, %r55, %r33;
	mov.b32 	%r76, 0;
	@%p9 bra 	$L__BB0_16;
	mov.b32 	%r74, 0;
$L__BB0_7:
	.pragma "nounroll";
	add.s32 	%r19, %r5, %r74;
	setp.gt.s32 	%p12, %r19, -1;
	setp.lt.s32 	%p13, %r19, %r31;
	and.pred  	%p14, %p12, %p13;
	and.pred  	%p15, %p1, %p14;
	add.s32 	%r57, %r19, %r16;
	mul.wide.s32 	%rd11, %r57, 8;
	add.s64 	%rd3, %rd2, %rd11;
	add.s32 	%r58, %r74, %r17;
	mul.wide.s32 	%rd12, %r58, 8;
	add.s64 	%rd4, %rd1, %rd12;
	not.pred 	%p16, %p15;
	@%p16 bra 	$L__BB0_9;
	ld.global.v2.f32 	{%f27, %f29}, [%rd3];
	// begin inline asm
	{  cvt.rn.f16.f32 %rs1, %f27;}

	// end inline asm
	// begin inline asm
	{  cvt.f32.f16 %f28, %rs1;}

	// end inline asm
	// begin inline asm
	{  cvt.rn.f16.f32 %rs3, %f29;}

	// end inline asm
	// begin inline asm
	{  cvt.f32.f16 %f30, %rs3;}

	// end inline asm
	ld.global.v2.f32 	{%f31, %f33}, [%rd4];
	// begin inline asm
	{  cvt.rn.f16.f32 %rs5, %f31;}

	// end inline asm
	// begin inline asm
	{  cvt.f32.f16 %f32, %rs5;}

	// end inline asm
	// begin inline asm
	{  cvt.rn.f16.f32 %rs7, %f33;}

	// end inline asm
	// begin inline asm
	{  cvt.f32.f16 %f34, %rs7;}

	// end inline asm
	mul.f32 	%f35, %f28, %f32;
	mul.f32 	%f36, %f30, %f34;
	sub.f32 	%f37, %f35, %f36;
	add.f32 	%f126, %f126, %f37;
$L__BB0_9:
	add.s32 	%r59, %r19, 1;
	setp.gt.s32 	%p17, %r59, -1;
	setp.lt.s32 	%p18, %r59, %r31;
	and.pred  	%p19, %p17, %p18;
	and.pred  	%p20, %p1, %p19;
	not.pred 	%p21, %p20;
	@%p21 bra 	$L__BB0_11;
	ld.global.v2.f32 	{%f38, %f40}, [%rd3+8];
	// begin inline asm
	{  cvt.rn.f16.f32 %rs9, %f38;}

	// end inline asm
	// begin inline asm
	{  cvt.f32.f16 %f39, %rs9;}

	// end inline asm
	// begin inline asm
	{  cvt.rn.f16.f32 %rs11, %f40;}

	// end inline asm
	// begin inline asm
	{  cvt.f32.f16 %f41, %rs11;}

	// end inline asm
	ld.global.v2.f32 	{%f42, %f44}, [%rd4+8];
	// begin inline asm
	{  cvt.rn.f16.f32 %rs13, %f42;}

	// end inline asm
	// begin inline asm
	{  cvt.f32.f16 %f43, %rs13;}

	// end inline asm
	// begin inline asm
	{  cvt.rn.f16.f32 %rs15, %f44;}

	// end inline asm
	// begin inline asm
	{  cvt.f32.f16 %f45, %rs15;}

	// end inline asm
	mul.f32 	%f46, %f39, %f43;
	mul.f32 	%f47, %f41, %f45;
	sub.f32 	%f48, %f46, %f47;
	add.f32 	%f126, %f126, %f48;
$L__BB0_11:
	add.s32 	%r60, %r19, 2;
	setp.gt.s32 	%p22, %r60, -1;
	setp.lt.s32 	%p23, %r60, %r31;
	and.pred  	%p24, %p22, %p23;
	and.pred  	%p25, %p1, %p24;
	not.pred 	%p26, %p25;
	@%p26 bra 	$L__BB0_13;
	ld.global.v2.f32 	{%f49, %f51}, [%rd3+16];
	// begin inline asm
	{  cvt.rn.f16.f32 %rs17, %f49;}

	// end inline asm
	// begin inline asm
	{  cvt.f32.f16 %f50, %rs17;}

	// end inline asm
	// begin inline asm
	{  cvt.rn.f16.f32 %rs19, %f51;}

	// end inline asm
	// begin inline asm
	{  cvt.f32.f16 %f52, %rs19;}

	// end inline asm
	ld.global.v2.f32 	{%f53, %f55}, [%rd4+16];
	// begin inline asm
	{  cvt.rn.f16.f32 %rs21, %f53;}

	// end inline asm
	// begin inline asm
	{  cvt.f32.f16 %f54, %rs21;}

	// end inline asm
	// begin inline asm
	{  cvt.rn.f16.f32 %rs23, %f55;}

	// end inline asm
	// begin inline asm
	{  cvt.f32.f16 %f56, %rs23;}

	// end inline asm
	mul.f32 	%f57, %f50, %f54;
	mul.f32 	%f58, %f52, %f56;
	sub.f32 	%f59, %f57, %f58;
	add.f32 	%f126, %f126, %f59;
$L__BB0_13:
	add.s32 	%r61, %r19, 3;
	setp.gt.s32 	%p27, %r61, -1;
	setp.lt.s32 	%p28, %r61, %r31;
	and.pred  	%p29, %p27, %p28;
	and.pred  	%p30, %p1, %p29;
	not.pred 	%p31, %p30;
	@%p31 bra 	$L__BB0_15;
	ld.global.v2.f32 	{%f60, %f62}, [%rd3+24];
	// begin inline asm
	{  cvt.rn.f16.f32 %rs25, %f60;}

	// end inline asm
	// begin inline asm
	{  cvt.f32.f16 %f61, %rs25;}

	// end inline asm
	// begin inline asm
	{  cvt.rn.f16.f32 %rs27, %f62;}

	// end inline asm
	// begin inline asm
	{  cvt.f32.f16 %f63, %rs27;}

	// end inline asm
	ld.global.v2.f32 	{%f64, %f66}, [%rd4+24];
	// begin inline asm
	{  cvt.rn.f16.f32 %rs29, %f64;}

	// end inline asm
	// begin inline asm
	{  cvt.f32.f16 %f65, %rs29;}

	// end inline asm
	// begin inline asm
	{  cvt.rn.f16.f32 %rs31, %f66;}

	// end inline asm
	// begin inline asm
	{  cvt.f32.f16 %f67, %rs31;}

	// end inline asm
	mul.f32 	%f68, %f61, %f65;
	mul.f32 	%f69, %f63, %f67;
	sub.f32 	%f70, %f68, %f69;
	add.f32 	%f126, %f126, %f70;
$L__BB0_15:
	add.s32 	%r74, %r74, 4;
	setp.ne.s32 	%p32, %r74, %r7;
	mov.u32 	%r76, %r7;
	@%p32 bra 	$L__BB0_7;
$L__BB0_16:
	setp.eq.s32 	%p33, %r6, 0;
	@%p33 bra 	$L__BB0_26;
	setp.eq.s32 	%p34, %r6, 1;
	@%p34 bra 	$L__BB0_23;
	add.s32 	%r22, %r5, %r76;
	setp.gt.s32 	%p35, %r22, -1;
	setp.lt.s32 	%p36, %r22, %r31;
	and.pred  	%p37, %p35, %p36;
	and.pred  	%p39, %p1, %p37;
	add.s32 	%r62, %r22, %r16;
	mul.wide.s32 	%rd13, %r62, 8;
	add.s64 	%rd5, %rd2, %rd13;
	add.s32 	%r63, %r76, %r17;
	mul.wide.s32 	%rd14, %r63, 8;
	add.s64 	%rd6, %rd1, %rd14;
	not.pred 	%p40, %p39;
	@%p40 bra 	$L__BB0_20;
	ld.global.v2.f32 	{%f72, %f74}, [%rd5];
	// begin inline asm
	{  cvt.rn.f16.f32 %rs33, %f72;}

	// end inline asm
	// begin inline asm
	{  cvt.f32.f16 %f73, %rs33;}

	// end inline asm
	// begin inline asm
	{  cvt.rn.f16.f32 %rs35, %f74;}

	// end inline asm
	// begin inline asm
	{  cvt.f32.f16 %f75, %rs35;}

	// end inline asm
	ld.global.v2.f32 	{%f76, %f78}, [%rd6];
	// begin inline asm
	{  cvt.rn.f16.f32 %rs37, %f76;}

	// end inline asm
	// begin inline asm
	{  cvt.f32.f16 %f77, %rs37;}

	// end inline asm
	// begin inline asm
	{  cvt.rn.f16.f32 %rs39, %f78;}

	// end inline asm
	// begin inline asm
	{  cvt.f32.f16 %f79, %rs39;}

	// end inline asm
	mul.f32 	%f80, %f73, %f77;
	mul.f32 	%f81, %f75, %f79;
	sub.f32 	%f82, %f80, %f81;
	add.f32 	%f126, %f126, %f82;
$L__BB0_20:
	add.s32 	%r64, %r22, 1;
	setp.gt.s32 	%p41, %r64, -1;
	setp.lt.s32 	%p42, %r64, %r31;
	and.pred  	%p43, %p41, %p42;
	and.pred  	%p44, %p1, %p43;
	not.pred 	%p45, %p44;
	@%p45 bra 	$L__BB0_22;
	ld.global.v2.f32 	{%f83, %f85}, [%rd5+8];
	// begin inline asm
	{  cvt.rn.f16.f32 %rs41, %f83;}

	// end inline asm
	// begin inline asm
	{  cvt.f32.f16 %f84, %rs41;}

	// end inline asm
	// begin inline asm
	{  cvt.rn.f16.f32 %rs43, %f85;}

	// end inline asm
	// begin inline asm
	{  cvt.f32.f16 %f86, %rs43;}

	// end inline asm
	ld.global.v2.f32 	{%f87, %f89}, [%rd6+8];
	// begin inline asm
	{  cvt.rn.f16.f32 %rs45, %f87;}

	// end inline asm
	// begin inline asm
	{  cvt.f32.f16 %f88, %rs45;}

	// end inline asm
	// begin inline asm
	{  cvt.rn.f16.f32 %rs47, %f89;}

	// end inline asm
	// begin inline asm
	{  cvt.f32.f16 %f90, %rs47;}

	// end inline asm
	mul.f32 	%f91, %f84, %f88;
	mul.f32 	%f92, %f86, %f90;
	sub.f32 	%f93, %f91, %f92;
	add.f32 	%f126, %f126, %f93;
$L__BB0_22:
	add.s32 	%r76, %r76, 2;
$L__BB0_23:
	setp.eq.s32 	%p46, %r8, 0;
	@%p46 bra 	$L__BB0_26;
	add.s32 	%r25, %r5, %r76;
	setp.gt.s32 	%p47, %r25, -1;
	setp.lt.s32 	%p48, %r25, %r31;
	and.pred  	%p49, %p47, %p48;
	and.pred  	%p50, %p1, %p49;
	not.pred 	%p51, %p50;
	@%p51 bra 	$L__BB0_26;
	add.s32 	%r65, %r25, %r16;
	mul.wide.s32 	%rd15, %r65, 8;
	add.s64 	%rd16, %rd2, %rd15;
	ld.global.v2.f32 	{%f94, %f96}, [%rd16];
	// begin inline asm
	{  cvt.rn.f16.f32 %rs49, %f94;}

	// end inline asm
	// begin inline asm
	{  cvt.f32.f16 %f95, %rs49;}

	// end inline asm
	// begin inline asm
	{  cvt.rn.f16.f32 %rs51, %f96;}

	// end inline asm
	// begin inline asm
	{  cvt.f32.f16 %f97, %rs51;}

	// end inline asm
	add.s32 	%r66, %r76, %r17;
	mul.wide.s32 	%rd17, %r66, 8;
	add.s64 	%rd18, %rd1, %rd17;
	ld.global.v2.f32 	{%f98, %f100}, [%rd18];
	// begin inline asm
	{  cvt.rn.f16.f32 %rs53, %f98;}

	// end inline asm
	// begin inline asm
	{  cvt.f32.f16 %f99, %rs53;}

	// end inline asm
	// begin inline asm
	{  cvt.rn.f16.f32 %rs55, %f100;}

	// end inline asm
	// begin inline asm
	{  cvt.f32.f16 %f101, %rs55;}

	// end inline asm
	mul.f32 	%f102, %f95, %f99;
	mul.f32 	%f103, %f97, %f101;
	sub.f32 	%f104, %f102, %f103;
	add.f32 	%f126, %f126, %f104;
$L__BB0_26:
	add.s32 	%r73, %r73, 1;
	setp.ne.s32 	%p52, %r73, %r32;
	@%p52 bra 	$L__BB0_5;
	add.s32 	%r72, %r72, 1;
	setp.ne.s32 	%p53, %r72, %r28;
	@%p53 bra 	$L__BB0_4;
$L__BB0_28:
	ld.param.u64 	%rd26, [_Z30complex_conv2d_fft_fp16_kernelPK6float2S1_PKfPfiiiiiii_param_3];
	ld.param.u64 	%rd25, [_Z30complex_conv2d_fft_fp16_kernelPK6float2S1_PKfPfiiiiiii_param_2];
	cvta.to.global.u64 	%rd19, %rd25;
	mul.wide.u32 	%rd20, %r42, 4;
	add.s64 	%rd21, %rd19, %rd20;
	ld.global.f32 	%f105, [%rd21];
	// begin inline asm
	{  cvt.rn.f16.f32 %rs57, %f105;}

	// end inline asm
	// begin inline asm
	{  cvt.f32.f16 %f106, %rs57;}

	// end inline asm
	add.f32 	%f107, %f126, %f106;
	fma.rn.f32 	%f108, %f107, 0f3BBB989D, 0f3F000000;
	cvt.sat.f32.f32 	%f109, %f108;
	mov.f32 	%f110, 0f4B400001;
	mov.f32 	%f111, 0f437C0000;
	fma.rm.f32 	%f112, %f109, %f111, %f110;
	add.f32 	%f113, %f112, 0fCB40007F;
	neg.f32 	%f114, %f113;
	fma.rn.f32 	%f115, %f107, 0f3FB8AA3B, %f114;
	fma.rn.f32 	%f116, %f107, 0f32A57060, %f115;
	mov.b32 	%r67, %f112;
	shl.b32 	%r68, %r67, 23;
	mov.b32 	%f117, %r68;
	ex2.approx.ftz.f32 	%f118, %f116;
	mul.f32 	%f119, %f118, %f117;
	add.f32 	%f120, %f119, 0f3F800000;
	div.rn.f32 	%f121, %f119, %f120;
	mad.lo.s32 	%r69, %r35, %r1, %r42;
	mad.lo.s32 	%r70, %r69, %r30, %r4;
	mad.lo.s32 	%r71, %r70, %r31, %r3;
	cvta.to.global.u64 	%rd22, %rd26;
	mul.wide.u32 	%rd23, %r71, 4;
	add.s64 	%rd24, %rd22, %rd23;
	st.global.f32 	[%rd24], %f121;
$L__BB0_29:
	ret;

}


// ===== COMPILED SASS (sm_100) =====

	.target	sm_100

	.elftype	@"ET_EXEC"


//--------------------- .note.nv.tkinfo           --------------------------
	.section	.note.nv.tkinfo,"",@"SHT_NOTE"
	.sectionflags	@"SHF_NOTE_NV_TKINFO"
	.tkinfo
        /*0018*/ 	.word	0x00000002
        /*0030*/ 	.string	""
        /*0030*/ 	.string	"ptxas"
        /*0030*/ 	.string	"Cuda compilation tools, release 13.0, V13.0.88"
        /*0030*/ 	.string	"Build cuda_13.0.r13.0/compiler.36424714_0"
        /*0030*/ 	.string	"-arch sm_100 -m 64 "



//--------------------- .note.nv.cuinfo           --------------------------
	.section	.note.nv.cuinfo,"",@"SHT_NOTE"
	.sectionflags	@"SHF_NOTE_NV_CUINFO"
        /*0018*/ 	.short	0x0002
        /*001a*/ 	.short	0x0064
        /*001c*/ 	.short	0x0082
	.zero		2


//--------------------- .nv.info                  --------------------------
	.section	.nv.info,"",@"SHT_CUDA_INFO"
	.align	4


	//----- nvinfo : EIATTR_REGCOUNT
	.align		4
        /*0000*/ 	.byte	0x04, 0x2f
        /*0002*/ 	.short	(.L_1 - .L_0)
	.align		4
.L_0:
        /*0004*/ 	.word	index@(_Z30complex_conv2d_fft_fp16_kernelPK6float2S1_PKfPfiiiiiii)
        /*0008*/ 	.word	0x00000020


	//----- nvinfo : EIATTR_FRAME_SIZE
	.align		4
.L_1:
        /*000c*/ 	.byte	0x04, 0x11
        /*000e*/ 	.short	(.L_3 - .L_2)
	.align		4
.L_2:
        /*0010*/ 	.word	index@($__internal_0_$__cuda_sm3x_div_rn_noftz_f32_slowpath)
        /*0014*/ 	.word	0x00000000


	//----- nvinfo : EIATTR_FRAME_SIZE
	.align		4
.L_3:
        /*0018*/ 	.byte	0x04, 0x11
        /*001a*/ 	.short	(.L_5 - .L_4)
	.align		4
.L_4:
        /*001c*/ 	.word	index@(_Z30complex_conv2d_fft_fp16_kernelPK6float2S1_PKfPfiiiiiii)
        /*0020*/ 	.word	0x00000000


	//----- nvinfo : EIATTR_MIN_STACK_SIZE
	.align		4
.L_5:
        /*0024*/ 	.byte	0x04, 0x12
        /*0026*/ 	.short	(.L_7 - .L_6)
	.align		4
.L_6:
        /*0028*/ 	.word	index@(_Z30complex_conv2d_fft_fp16_kernelPK6float2S1_PKfPfiiiiiii)
        /*002c*/ 	.word	0x00000000
.L_7:


//--------------------- .nv.compat                --------------------------
	.section	.nv.compat,"",@"SHT_CUDA_COMPAT_INFO"
	.align	4
        /*0000*/ 	.byte	0x02, 0x09, 0x00, 0x00, 0x02, 0x02, 0x01, 0x00, 0x02, 0x05, 0x05, 0x00, 0x03, 0x07, 0x01, 0x01
        /*0010*/ 	.byte	0x02, 0x03, 0x00, 0x00, 0x02, 0x06, 0x01, 0x00, 0x04, 0x0b, 0x08, 0x00, 0x01, 0x00, 0x00, 0x00
        /*0020*/ 	.byte	0x00, 0x00, 0x00, 0x00


//--------------------- .nv.info._Z30complex_conv2d_fft_fp16_kernelPK6float2S1_PKfPfiiiiiii --------------------------
	.section	.nv.info._Z30complex_conv2d_fft_fp16_kernelPK6float2S1_PKfPfiiiiiii,"",@"SHT_CUDA_INFO"
	.sectionflags	@""
	.align	4


	//----- nvinfo : EIATTR_CUDA_API_VERSION
	.align		4
        /*0000*/ 	.byte	0x04, 0x37
        /*0002*/ 	.short	(.L_9 - .L_8)
.L_8:
        /*0004*/ 	.word	0x00000082


	//----- nvinfo : EIATTR_KPARAM_INFO
	.align		4
.L_9:
        /*0008*/ 	.byte	0x04, 0x17
        /*000a*/ 	.short	(.L_11 - .L_10)
.L_10:
        /*000c*/ 	.word	0x00000000
        /*0010*/ 	.short	0x000a
        /*0012*/ 	.short	0x0038
        /*0014*/ 	.byte	0x00, 0xf0, 0x11, 0x00


	//----- nvinfo : EIATTR_KPARAM_INFO
	.align		4
.L_11:
        /*0018*/ 	.byte	0x04, 0x17
        /*001a*/ 	.short	(.L_13 - .L_12)
.L_12:
        /*001c*/ 	.word	0x00000000
        /*0020*/ 	.short	0x0009
        /*0022*/ 	.short	0x0034
        /*0024*/ 	.byte	0x00, 0xf0, 0x11, 0x00


	//----- nvinfo : EIATTR_KPARAM_INFO
	.align		4
.L_13:
        /*0028*/ 	.byte	0x04, 0x17
        /*002a*/ 	.short	(.L_15 - .L_14)
.L_14:
        /*002c*/ 	.word	0x00000000
        /*0030*/ 	.short	0x0008
        /*0032*/ 	.short	0x0030
        /*0034*/ 	.byte	0x00, 0xf0, 0x11, 0x00


	//----- nvinfo : EIATTR_KPARAM_INFO
	.align		4
.L_15:
        /*0038*/ 	.byte	0x04, 0x17
        /*003a*/ 	.short	(.L_17 - .L_16)
.L_16:
        /*003c*/ 	.word	0x00000000
        /*0040*/ 	.short	0x0007
        /*0042*/ 	.short	0x002c
        /*0044*/ 	.byte	0x00, 0xf0, 0x11, 0x00


	//----- nvinfo : EIATTR_KPARAM_INFO
	.align		4
.L_17:
        /*0048*/ 	.byte	0x04, 0x17
        /*004a*/ 	.short	(.L_19 - .L_18)
.L_18:
        /*004c*/ 	.word	0x00000000
        /*0050*/ 	.short	0x0006
        /*0052*/ 	.short	0x0028
        /*0054*/ 	.byte	0x00, 0xf0, 0x11, 0x00


	//----- nvinfo : EIATTR_KPARAM_INFO
	.align		4
.L_19:
        /*0058*/ 	.byte	0x04, 0x17
        /*005a*/ 	.short	(.L_21 - .L_20)
.L_20:
        /*005c*/ 	.word	0x00000000
        /*0060*/ 	.short	0x0005
        /*0062*/ 	.short	0x0024
        /*0064*/ 	.byte	0x00, 0xf0, 0x11, 0x00


	//----- nvinfo : EIATTR_KPARAM_INFO
	.align		4
.L_21:
        /*0068*/ 	.byte	0x04, 0x17
        /*006a*/ 	.short	(.L_23 - .L_22)
.L_22:
        /*006c*/ 	.word	0x00000000
        /*0070*/ 	.short	0x0004
        /*0072*/ 	.short	0x0020
        /*0074*/ 	.byte	0x00, 0xf0, 0x11, 0x00


	//----- nvinfo : EIATTR_KPARAM_INFO
	.align		4
.L_23:
        /*0078*/ 	.byte	0x04, 0x17
        /*007a*/ 	.short	(.L_25 - .L_24)
.L_24:
        /*007c*/ 	.word	0x00000000
        /*0080*/ 	.short	0x0003
        /*0082*/ 	.short	0x0018
        /*0084*/ 	.byte	0x00, 0xf5, 0x21, 0x00


	//----- nvinfo : EIATTR_KPARAM_INFO
	.align		4
.L_25:
        /*0088*/ 	.byte	0x04, 0x17
        /*008a*/ 	.short	(.L_27 - .L_26)
.L_26:
        /*008c*/ 	.word	0x00000000
        /*0090*/ 	.short	0x0002
        /*0092*/ 	.short	0x0010
        /*0094*/ 	.byte	0x00, 0xf5, 0x21, 0x00


	//----- nvinfo : EIATTR_KPARAM_INFO
	.align		4
.L_27:
        /*0098*/ 	.byte	0x04, 0x17
        /*009a*/ 	.short	(.L_29 - .L_28)
.L_28:
        /*009c*/ 	.word	0x00000000
        /*00a0*/ 	.short	0x0001
        /*00a2*/ 	.short	0x0008
        /*00a4*/ 	.byte	0x00, 0xf5, 0x21, 0x00


	//----- nvinfo : EIATTR_KPARAM_INFO
	.align		4
.L_29:
        /*00a8*/ 	.byte	0x04, 0x17
        /*00aa*/ 	.short	(.L_31 - .L_30)
.L_30:
        /*00ac*/ 	.word	0x00000000
        /*00b0*/ 	.short	0x0000
        /*00b2*/ 	.short	0x0000
        /*00b4*/ 	.byte	0x00, 0xf5, 0x21, 0x00


	//----- nvinfo : EIATTR_SPARSE_MMA_MASK
	.align		4
.L_31:
        /*00b8*/ 	.byte	0x03, 0x50
        /*00ba*/ 	.short	0x0000


	//----- nvinfo : EIATTR_MAXREG_COUNT
	.align		4
        /*00bc*/ 	.byte	0x03, 0x1b
        /*00be*/ 	.short	0x00ff


	//----- nvinfo : EIATTR_MERCURY_ISA_VERSION
	.align		4
        /*00c0*/ 	.byte	0x03, 0x5f
        /*00c2*/ 	.short	0x0101


	//----- nvinfo : EIATTR_VRC_CTA_INIT_COUNT
	.align		4
        /*00c4*/ 	.byte	0x02, 0x4a
	.zero		1
	.zero		1


	//----- nvinfo : EIATTR_EXIT_INSTR_OFFSETS
	.align		4
        /*00c8*/ 	.byte	0x04, 0x1c
        /*00ca*/ 	.short	(.L_33 - .L_32)


	//   ....[0]....
.L_32:
        /*00cc*/ 	.word	0x00000120


	//   ....[1]....
        /*00d0*/ 	.word	0x00000fc0


	//----- nvinfo : EIATTR_CRS_STACK_SIZE
	.align		4
.L_33:
        /*00d4*/ 	.byte	0x04, 0x1e
        /*00d6*/ 	.short	(.L_35 - .L_34)
.L_34:
        /*00d8*/ 	.word	0x00000000


	//----- nvinfo : EIATTR_CBANK_PARAM_SIZE
	.align		4
.L_35:
        /*00dc*/ 	.byte	0x03, 0x19
        /*00de*/ 	.short	0x003c


	//----- nvinfo : EIATTR_PARAM_CBANK
	.align		4
        /*00e0*/ 	.byte	0x04, 0x0a
        /*00e2*/ 	.short	(.L_37 - .L_36)
	.align		4
.L_36:
        /*00e4*/ 	.word	index@(.nv.constant0._Z30complex_conv2d_fft_fp16_kernelPK6float2S1_PKfPfiiiiiii)
        /*00e8*/ 	.short	0x0380
        /*00ea*/ 	.short	0x003c


	//----- nvinfo : EIATTR_SW_WAR
	.align		4
.L_37:
        /*00ec*/ 	.byte	0x04, 0x36
        /*00ee*/ 	.short	(.L_39 - .L_38)
.L_38:
        /*00f0*/ 	.word	0x00000008
.L_39:


//--------------------- .nv.callgraph             --------------------------
	.section	.nv.callgraph,"",@"SHT_CUDA_CALLGRAPH"
	.align	4
	.sectionentsize	8
	.align		4
        /*0000*/ 	.word	0x00000000
	.align		4
        /*0004*/ 	.word	0xffffffff
	.align		4
        /*0008*/ 	.word	0x00000000
	.align		4
        /*000c*/ 	.word	0xfffffffe
	.align		4
        /*0010*/ 	.word	0x00000000
	.align		4
        /*0014*/ 	.word	0xfffffffd
	.align		4
        /*0018*/ 	.word	0x00000000
	.align		4
        /*001c*/ 	.word	0xfffffffc


//--------------------- .text._Z30complex_conv2d_fft_fp16_kernelPK6float2S1_PKfPfiiiiiii --------------------------
	.section	.text._Z30complex_conv2d_fft_fp16_kernelPK6float2S1_PKfPfiiiiiii,"ax",@progbits
	.align	128
        .global         _Z30complex_conv2d_fft_fp16_kernelPK6float2S1_PKfPfiiiiiii
        .type           _Z30complex_conv2d_fft_fp16_kernelPK6float2S1_PKfPfiiiiiii,@function
        .size           _Z30complex_conv2d_fft_fp16_kernelPK6float2S1_PKfPfiiiiiii,(.L_x_22 - _Z30complex_conv2d_fft_fp16_kernelPK6float2S1_PKfPfiiiiiii)
        .other          _Z30complex_conv2d_fft_fp16_kernelPK6float2S1_PKfPfiiiiiii,@"STO_CUDA_ENTRY STV_DEFAULT"
_Z30complex_conv2d_fft_fp16_kernelPK6float2S1_PKfPfiiiiiii:
.text._Z30complex_conv2d_fft_fp16_kernelPK6float2S1_PKfPfiiiiiii:
[----:B------:R-:W-:Y:S01]  /*0000*/  LDC R1, c[0x0][0x37c] ;  /* 0x0000df00ff017b82 */ /* 0x000fe20000000800 */
[----:B------:R-:W0:Y:S07]  /*0010*/  S2R R3, SR_TID.Y ;  /* 0x0000000000037919 */ /* 0x000e2e0000002200 */
[----:B------:R-:W1:Y:S01]  /*0020*/  LDC R9, c[0x0][0x368] ;  /* 0x0000da00ff097b82 */ /* 0x000e620000000800 */
[----:B------:R-:W2:Y:S01]  /*0030*/  LDCU.64 UR8, c[0x0][0x3a8] ;  /* 0x00007500ff0877ac */ /* 0x000ea20008000a00 */
[----:B------:R-:W1:Y:S01]  /*0040*/  S2R R0, SR_TID.Z ;  /* 0x0000000000007919 */ /* 0x000e620000002300 */
[----:B------:R-:W3:Y:S01]  /*0050*/  LDCU UR7, c[0x0][0x3a0] ;  /* 0x00007400ff0777ac */ /* 0x000ee20008000800 */
[----:B------:R-:W4:Y:S04]  /*0060*/  S2R R5, SR_TID.X ;  /* 0x0000000000057919 */ /* 0x000f280000002100 */
[----:B------:R-:W0:Y:S08]  /*0070*/  S2UR UR5, SR_CTAID.Y ;  /* 0x00000000000579c3 */ /* 0x000e300000002600 */
[----:B------:R-:W0:Y:S08]  /*0080*/  LDC R20, c[0x0][0x364] ;  /* 0x0000d900ff147b82 */ /* 0x000e300000000800 */
[----:B------:R-:W1:Y:S08]  /*0090*/  S2UR UR4, SR_CTAID.Z ;  /* 0x00000000000479c3 */ /* 0x000e700000002700 */
[----:B------:R-:W4:Y:S08]  /*00a0*/  S2UR UR6, SR_CTAID.X ;  /* 0x00000000000679c3 */ /* 0x000f300000002500 */
[----:B------:R-:W4:Y:S01]  /*00b0*/  LDC R8, c[0x0][0x360] ;  /* 0x0000d800ff087b82 */ /* 0x000f220000000800 */
[----:B0-----:R-:W-:-:S05]  /*00c0*/  IMAD R20, R20, UR5, R3 ;  /* 0x0000000514147c24 */ /* 0x001fca000f8e0203 */
[----:B--2---:R-:W-:Y:S01]  /*00d0*/  ISETP.GE.AND P0, PT, R20, UR8, PT ;  /* 0x0000000814007c0c */ /* 0x004fe2000bf06270 */
[----:B-1----:R-:W-:-:S05]  /*00e0*/  IMAD R9, R9, UR4, R0 ;  /* 0x0000000409097c24 */ /* 0x002fca000f8e0200 */
[----:B---3--:R-:W-:Y:S01]  /*00f0*/  ISETP.GE.OR P0, PT, R9, UR7, P0 ;  /* 0x0000000709007c0c */ /* 0x008fe20008706670 */
[----:B----4-:R-:W-:-:S05]  /*0100*/  IMAD R8, R8, UR6, R5 ;  /* 0x0000000608087c24 */ /* 0x010fca000f8e0205 */
[----:B------:R-:W-:-:S13]  /*0110*/  ISETP.GE.OR P0, PT, R8, UR9, P0 ;  /* 0x0000000908007c0c */ /* 0x000fda0008706670 */
[----:B------:R-:W-:Y:S05]  /*0120*/  @P0 EXIT ;  /* 0x000000000000094d */ /* 0x000fea0003800000 */
[----:B------:R-:W0:Y:S01]  /*0130*/  LDCU UR4, c[0x0][0x3a4] ;  /* 0x00007480ff0477ac */ /* 0x000e220008000800 */
[----:B------:R-:W-:Y:S01]  /*0140*/  IMAD.MOV.U32 R7, RZ, RZ, RZ ;  /* 0x000000ffff077224 */ /* 0x000fe200078e00ff */
[----:B------:R-:W1:Y:S01]  /*0150*/  LDCU.64 UR10, c[0x0][0x358] ;  /* 0x00006b00ff0a77ac */ /* 0x000e620008000a00 */
[----:B0-----:R-:W-:-:S09]  /*0160*/  UISETP.GE.AND UP0, UPT, UR4, 0x1, UPT ;  /* 0x000000010400788c */ /* 0x001fd2000bf06270 */
[----:B-1----:R-:W-:Y:S05]  /*0170*/  BRA.U !UP0, `(.L_x_0) ;  /* 0x0000000908f47547 */ /* 0x002fea000b800000 */
[----:B------:R-:W0:Y:S01]  /*0180*/  LDCU UR6, c[0x0][0x3b8] ;  /* 0x00007700ff0677ac */ /* 0x000e220008000800 */
[----:B------:R-:W0:Y:S02]  /*0190*/  LDCU UR4, c[0x0][0x3b4] ;  /* 0x00007680ff0477ac */ /* 0x000e240008000800 */
[----:B0-----:R-:W-:-:S04]  /*01a0*/  UISETP.LT.AND UP0, UPT, UR6, UR4, UPT ;  /* 0x000000040600728c */ /* 0x001fc8000bf01270 */
[----:B------:R-:W-:-:S04]  /*01b0*/  USEL UR5, UR6, UR4, UP0 ;  /* 0x0000000406057287 */ /* 0x000fc80008000000 */
[----:B------:R-:W-:-:S09]  /*01c0*/  UISETP.GE.AND UP0, UPT, UR5, 0x1, UPT ;  /* 0x000000010500788c */ /* 0x000fd2000bf06270 */
[----:B------:R-:W-:Y:S05]  /*01d0*/  BRA.U !UP0, `(.L_x_0) ;  /* 0x0000000908dc7547 */ /* 0x000fea000b800000 */
[----:B------:R-:W-:Y:S01]  /*01e0*/  USHF.R.U32.HI UR5, URZ, 0x1, UR6 ;  /* 0x00000001ff057899 */ /* 0x000fe20008011606 */
[----:B------:R-:W-:Y:S01]  /*01f0*/  IMAD.MOV.U32 R7, RZ, RZ, RZ ;  /* 0x000000ffff077224 */ /* 0x000fe200078e00ff */
[----:B------:R-:W-:Y:S02]  /*0200*/  USHF.R.U32.HI UR4, URZ, 0x1, UR4 ;  /* 0x00000001ff047899 */ /* 0x000fe40008011604 */
[----:B------:R-:W-:Y:S02]  /*0210*/  ULOP3.LUT UR8, UR6, 0x3, URZ, 0xc0, !UPT ;  /* 0x0000000306087892 */ /* 0x000fe4000f8ec0ff */
[----:B------:R-:W-:Y:S01]  /*0220*/  IADD3 R6, PT, PT, R5, -UR5, RZ ;  /* 0x8000000505067c10 */ /* 0x000fe2000fffe0ff */
[----:B------:R-:W-:Y:S01]  /*0230*/  ULOP3.LUT UR6, UR6, 0x7ffffffc, URZ, 0xc0, !UPT ;  /* 0x7ffffffc06067892 */ /* 0x000fe2000f8ec0ff */
[----:B------:R-:W-:Y:S01]  /*0240*/  VIADD R5, R8, -UR4 ;  /* 0x8000000408057c36 */ /* 0x000fe20008000000 */
[----:B------:R-:W-:-:S10]  /*0250*/  UMOV UR4, URZ ;  /* 0x000000ff00047c82 */ /* 0x000fd40008000000 */
.L_x_7:
[----:B------:R-:W0:Y:S01]  /*0260*/  LDC R0, c[0x0][0x3a4] ;  /* 0x0000e900ff007b82 */ /* 0x000e220000000800 */
[----:B------:R-:W-:Y:S01]  /*0270*/  UMOV UR5, URZ ;  /* 0x000000ff00057c82 */ /* 0x000fe20008000000 */
[-C--:B0-----:R-:W-:Y:S02]  /*0280*/  IMAD R4, R9, R0.reuse, UR4 ;  /* 0x0000000409047e24 */ /* 0x081fe4000f8e0200 */
[----:B------:R-:W-:Y:S01]  /*0290*/  IMAD R3, R20, R0, UR4 ;  /* 0x0000000414037e24 */ /* 0x000fe2000f8e0200 */
[----:B------:R-:W-:-:S06]  /*02a0*/  UIADD3 UR4, UPT, UPT, UR4, 0x1, URZ ;  /* 0x0000000104047890 */ /* 0x000fcc000fffe0ff */
[----:B------:R-:W-:-:S13]  /*02b0*/  ISETP.NE.AND P5, PT, R0, UR4, PT ;  /* 0x0000000400007c0c */ /* 0x000fda000bfa5270 */
.L_x_6:
[----:B------:R-:W0:Y:S01]  /*02c0*/  LDC R0, c[0x0][0x3b4] ;  /* 0x0000ed00ff007b82 */ /* 0x000e220000000800 */
[----:B------:R-:W1:Y:S01]  /*02d0*/  LDCU UR7, c[0x0][0x3b8] ;  /* 0x00007700ff0777ac */ /* 0x000e620008000800 */
[----:B------:R-:W-:Y:S01]  /*02e0*/  IADD3 R11, PT, PT, R5, UR5, RZ ;  /* 0x00000005050b7c10 */ /* 0x000fe2000fffe0ff */
[----:B------:R-:W-:Y:S01]  /*02f0*/  IMAD.MOV.U32 R21, RZ, RZ, RZ ;  /* 0x000000ffff157224 */ /* 0x000fe200078e00ff */
[----:B------:R-:W2:Y:S01]  /*0300*/  LDCU UR9, c[0x0][0x3ac] ;  /* 0x00007580ff0977ac */ /* 0x000ea20008000800 */
[----:B-1----:R-:W-:Y:S01]  /*0310*/  UISETP.GE.U32.AND UP0, UPT, UR7, 0x4, UPT ;  /* 0x000000040700788c */ /* 0x002fe2000bf06070 */
[----:B--2---:R-:W-:Y:S01]  /*0320*/  ISETP.GE.AND P0, PT, R11, UR9, PT ;  /* 0x000000090b007c0c */ /* 0x004fe2000bf06270 */
[----:B0-----:R-:W-:Y:S01]  /*0330*/  IMAD R2, R3, R0, UR5 ;  /* 0x0000000503027e24 */ /* 0x001fe2000f8e0200 */
[----:B------:R-:W-:Y:S02]  /*0340*/  UIADD3 UR5, UPT, UPT, UR5, 0x1, URZ ;  /* 0x0000000105057890 */ /* 0x000fe4000fffe0ff */
[----:B------:R-:W-:-:S04]  /*0350*/  ISETP.GT.AND P0, PT, R11, -0x1, !P0 ;  /* 0xffffffff0b00780c */ /* 0x000fc80004704270 */
[----:B------:R-:W-:Y:S01]  /*0360*/  ISETP.NE.AND P6, PT, R0, UR5, PT ;  /* 0x0000000500007c0c */ /* 0x000fe2000bfc5270 */
[----:B------:R-:W-:Y:S01]  /*0370*/  IMAD R0, R4, UR9, R11 ;  /* 0x0000000904007c24 */ /* 0x000fe2000f8e020b */
[----:B------:R-:W-:Y:S11]  /*0380*/  BRA.U !UP0, `(.L_x_1) ;  /* 0x0000000508447547 */ /* 0x000ff6000b800000 */
[----:B------:R-:W0:Y:S01]  /*0390*/  LDC.64 R22, c[0x0][0x380] ;  /* 0x0000e000ff167b82 */ /* 0x000e220000000a00 */
[----:B------:R-:W-:Y:S01]  /*03a0*/  HFMA2 R21, -RZ, RZ, 0, 0 ;  /* 0x00000000ff157431 */ /* 0x000fe200000001ff */
[----:B------:R-:W1:Y:S01]  /*03b0*/  LDCU UR9, c[0x0][0x3b0] ;  /* 0x00007600ff0977ac */ /* 0x000e620008000800 */
[----:B------:R-:W2:Y:S05]  /*03c0*/  LDCU UR7, c[0x0][0x3b8] ;  /* 0x00007700ff0777ac */ /* 0x000eaa0008000800 */
[----:B------:R-:W3:Y:S02]  /*03d0*/  LDC.64 R10, c[0x0][0x388] ;  /* 0x0000e200ff0a7b82 */ /* 0x000ee40000000a00 */
.L_x_2:
[--C-:B------:R-:W-:Y:S02]  /*03e0*/  IMAD.IADD R25, R6, 0x1, R21.reuse ;  /* 0x0000000106197824 */ /* 0x100fe400078e0215 */
[----:B--2---:R-:W-:Y:S02]  /*03f0*/  IMAD R27, R2, UR7, R21 ;  /* 0x00000007021b7c24 */ /* 0x004fe4000f8e0215 */
[----:B-1----:R-:W-:Y:S01]  /*0400*/  IMAD R29, R0, UR9, R25 ;  /* 0x00000009001d7c24 */ /* 0x002fe2000f8e0219 */
[----:B------:R-:W-:Y:S01]  /*0410*/  ISETP.GE.AND P1, PT, R25, UR9, PT ;  /* 0x0000000919007c0c */ /* 0x000fe2000bf26270 */
[----:B---3--:R-:W-:-:S03]  /*0420*/  IMAD.WIDE R26, R27, 0x8, R10 ;  /* 0x000000081b1a7825 */ /* 0x008fc600078e020a */
[----:B------:R-:W-:Y:S01]  /*0430*/  ISETP.GT.AND P1, PT, R25, -0x1, !P1 ;  /* 0xffffffff1900780c */ /* 0x000fe20004f24270 */
[----:B0-----:R-:W-:-:S03]  /*0440*/  IMAD.WIDE R28, R29, 0x8, R22 ;  /* 0x000000081d1c7825 */ /* 0x001fc600078e0216 */
[----:B------:R-:W-:Y:S02]  /*0450*/  PLOP3.LUT P1, PT, P0, P1, PT, 0x80, 0x8 ;  /* 0x000000000008781c */ /* 0x000fe40000723070 */
[----:B------:R-:W-:-:S04]  /*0460*/  IADD3 R16, PT, PT, R25, 0x1, RZ ;  /* 0x0000000119107810 */ /* 0x000fc80007ffe0ff */
[----:B------:R-:W-:-:S07]  /*0470*/  ISETP.GE.AND P2, PT, R16, UR9, PT ;  /* 0x0000000910007c0c */ /* 0x000fce000bf46270 */
[----:B------:R-:W2:Y:S04]  /*0480*/  @P1 LDG.E.64 R12, desc[UR10][R28.64] ;  /* 0x0000000a1c0c1981 */ /* 0x000ea8000c1e1b00 */
[----:B------:R-:W3:Y:S01]  /*0490*/  @P1 LDG.E.64 R14, desc[UR10][R26.64] ;  /* 0x0000000a1a0e1981 */ /* 0x000ee2000c1e1b00 */
[----:B------:R-:W-:-:S04]  /*04a0*/  ISETP.GT.AND P2, PT, R16, -0x1, !P2 ;  /* 0xffffffff1000780c */ /* 0x000fc80005744270 */
[----:B------:R-:W-:-:S13]  /*04b0*/  PLOP3.LUT P2, PT, P0, P2, PT, 0x80, 0x8 ;  /* 0x000000000008781c */ /* 0x000fda0000745070 */
[----:B------:R-:W4:Y:S04]  /*04c0*/  @P2 LDG.E.64 R16, desc[UR10][R28.64+0x8] ;  /* 0x0000080a1c102981 */ /* 0x000f28000c1e1b00 */
[----:B------:R-:W5:Y:S01]  /*04d0*/  @P2 LDG.E.64 R18, desc[UR10][R26.64+0x8] ;  /* 0x0000080a1a122981 */ /* 0x000f62000c1e1b00 */
[----:B--2---:R-:W-:Y:S02]  /*04e0*/  @P1 F2FP.F16.F32.PACK_AB R13, RZ, R13 ;  /* 0x0000000dff0d123e */ /* 0x004fe400000000ff */
[----:B------:R-:W-:Y:S02]  /*04f0*/  @P1 F2FP.F16.F32.PACK_AB R12, RZ, R12 ;  /* 0x0000000cff0c123e */ /* 0x000fe400000000ff */
[----:B---3--:R-:W-:Y:S01]  /*0500*/  @P1 F2FP.F16.F32.PACK_AB R15, RZ, R15 ;  /* 0x0000000fff0f123e */ /* 0x008fe200000000ff */
[----:B------:R-:W-:Y:S01]  /*0510*/  @P1 HADD2.F32 R13, -RZ, R13.H0_H0 ;  /* 0x2000000dff0d1230 */ /* 0x000fe20000004100 */
[----:B------:R-:W-:Y:S01]  /*0520*/  @P1 F2FP.F16.F32.PACK_AB R14, RZ, R14 ;  /* 0x0000000eff0e123e */ /* 0x000fe200000000ff */
[----:B------:R-:W-:-:S02]  /*0530*/  @P1 HADD2.F32 R12, -RZ, R12.H0_H0 ;  /* 0x2000000cff0c1230 */ /* 0x000fc40000004100 */
[----:B------:R-:W-:-:S05]  /*0540*/  @P1 HADD2.F32 R24, -RZ, R15.H0_H0 ;  /* 0x2000000fff181230 */ /* 0x000fca0000004100 */
[----:B------:R-:W-:Y:S01]  /*0550*/  @P1 FMUL R15, R13, R24 ;  /* 0x000000180d0f1220 */ /* 0x000fe20000400000 */
[----:B------:R-:W-:-:S05]  /*0560*/  @P1 HADD2.F32 R13, -RZ, R14.H0_H0 ;  /* 0x2000000eff0d1230 */ /* 0x000fca0000004100 */
[----:B------:R-:W-:Y:S01]  /*0570*/  @P1 FFMA R24, R12, R13, -R15 ;  /* 0x0000000d0c181223 */ /* 0x000fe2000000080f */
[C---:B------:R-:W-:Y:S01]  /*0580*/  VIADD R12, R25.reuse, 0x2 ;  /* 0x00000002190c7836 */ /* 0x040fe20000000000 */
[----:B------:R-:W-:Y:S02]  /*0590*/  IADD3 R25, PT, PT, R25, 0x3, RZ ;  /* 0x0000000319197810 */ /* 0x000fe40007ffe0ff */
[----:B----4-:R-:W-:Y:S02]  /*05a0*/  @P2 F2FP.F16.F32.PACK_AB R17, RZ, R17 ;  /* 0x00000011ff11223e */ /* 0x010fe400000000ff */
[C---:B------:R-:W-:Y:S02]  /*05b0*/  ISETP.GE.AND P3, PT, R12.reuse, UR9, PT ;  /* 0x000000090c007c0c */ /* 0x040fe4000bf66270 */
[----:B-----5:R-:W-:Y:S01]  /*05c0*/  @P2 F2FP.F16.F32.PACK_AB R19, RZ, R19 ;  /* 0x00000013ff13223e */ /* 0x020fe200000000ff */
[----:B------:R-:W-:Y:S01]  /*05d0*/  @P2 HADD2.F32 R17, -RZ, R17.H0_H0 ;  /* 0x20000011ff112230 */ /* 0x000fe20000004100 */
[----:B------:R-:W-:-:S02]  /*05e0*/  ISETP.GT.AND P3, PT, R12, -0x1, !P3 ;  /* 0xffffffff0c00780c */ /* 0x000fc40005f64270 */
[----:B------:R-:W-:Y:S01]  /*05f0*/  ISETP.GE.AND P4, PT, R25, UR9, PT ;  /* 0x0000000919007c0c */ /* 0x000fe2000bf86270 */
[----:B------:R-:W-:Y:S01]  /*0600*/  @P2 HADD2.F32 R12, -RZ, R19.H0_H0 ;  /* 0x20000013ff0c2230 */ /* 0x000fe20000004100 */
[----:B------:R-:W-:Y:S02]  /*0610*/  PLOP3.LUT P3, PT, P0, P3, PT, 0x80, 0x8 ;  /* 0x000000000008781c */ /* 0x000fe40000767070 */
[----:B------:R-:W-:Y:S02]  /*0620*/  @P2 F2FP.F16.F32.PACK_AB R16, RZ, R16 ;  /* 0x00000010ff10223e */ /* 0x000fe400000000ff */
[----:B------:R-:W-:Y:S01]  /*0630*/  @P2 F2FP.F16.F32.PACK_AB R18, RZ, R18 ;  /* 0x00000012ff12223e */ /* 0x000fe200000000ff */
[----:B------:R-:W-:Y:S01]  /*0640*/  @P2 FMUL R17, R17, R12 ;  /* 0x0000000c11112220 */ /* 0x000fe20000400000 */
[----:B------:R-:W-:Y:S01]  /*0650*/  ISETP.GT.AND P4, PT, R25, -0x1, !P4 ;  /* 0xffffffff1900780c */ /* 0x000fe20006784270 */
[----:B------:R-:W-:Y:S02]  /*0660*/  @P2 HADD2.F32 R16, -RZ, R16.H0_H0 ;  /* 0x20000010ff102230 */ /* 0x000fe40000004100 */
[----:B------:R-:W-:Y:S01]  /*0670*/  @P2 HADD2.F32 R13, -RZ, R18.H0_H0 ;  /* 0x20000012ff0d2230 */ /* 0x000fe20000004100 */
[----:B------:R-:W-:-:S03]  /*0680*/  PLOP3.LUT P4, PT, P0, P4, PT, 0x80, 0x8 ;  /* 0x000000000008781c */ /* 0x000fc60000789070 */
[----:B------:R-:W2:Y:S01]  /*0690*/  @P3 LDG.E.64 R14, desc[UR10][R26.64+0x10] ;  /* 0x0000100a1a0e3981 */ /* 0x000ea2000c1e1b00 */
[----:B------:R-:W-:-:S03]  /*06a0*/  @P2 FFMA R25, R16, R13, -R17 ;  /* 0x0000000d10192223 */ /* 0x000fc60000000811 */
[----:B------:R-:W3:Y:S06]  /*06b0*/  @P3 LDG.E.64 R12, desc[UR10][R28.64+0x10] ;  /* 0x0000100a1c0c3981 */ /* 0x000eec000c1e1b00 */
[----:B------:R-:W4:Y:S04]  /*06c0*/  @P4 LDG.E.64 R16, desc[UR10][R28.64+0x18] ;  /* 0x0000180a1c104981 */ /* 0x000f28000c1e1b00 */
[----:B------:R2:W5:Y:S01]  /*06d0*/  @P4 LDG.E.64 R18, desc[UR10][R26.64+0x18] ;  /* 0x0000180a1a124981 */ /* 0x000562000c1e1b00 */
[----:B------:R-:W-:Y:S01]  /*06e0*/  @P1 FADD R7, R7, R24 ;  /* 0x0000001807071221 */ /* 0x000fe20000000000 */
[----:B------:R-:W-:-:S05]  /*06f0*/  VIADD R21, R21, 0x4 ;  /* 0x0000000415157836 */ /* 0x000fca0000000000 */
[----:B------:R-:W-:Y:S01]  /*0700*/  ISETP.NE.AND P1, PT, R21, UR6, PT ;  /* 0x0000000615007c0c */ /* 0x000fe2000bf25270 */
[----:B------:R-:W-:Y:S01]  /*0710*/  @P2 FADD R7, R7, R25 ;  /* 0x0000001907072221 */ /* 0x000fe20000000000 */
[----:B--2---:R-:W-:Y:S02]  /*0720*/  @P3 F2FP.F16.F32.PACK_AB R27, RZ, R15 ;  /* 0x0000000fff1b323e */ /* 0x004fe400000000ff */
[----:B---3--:R-:W-:-:S03]  /*0730*/  @P3 F2FP.F16.F32.PACK_AB R13, RZ, R13 ;  /* 0x0000000dff0d323e */ /* 0x008fc600000000ff */
[----:B------:R-:W-:Y:S01]  /*0740*/  @P3 HADD2.F32 R24, -RZ, R27.H0_H0 ;  /* 0x2000001bff183230 */ /* 0x000fe20000004100 */
[----:B------:R-:W-:Y:S01]  /*0750*/  @P3 F2FP.F16.F32.PACK_AB R14, RZ, R14 ;  /* 0x0000000eff0e323e */ /* 0x000fe200000000ff */
[----:B------:R-:W-:Y:S01]  /*0760*/  @P3 HADD2.F32 R15, -RZ, R13.H0_H0 ;  /* 0x2000000dff0f3230 */ /* 0x000fe20000004100 */
[----:B------:R-:W-:Y:S02]  /*0770*/  @P3 F2FP.F16.F32.PACK_AB R13, RZ, R12 ;  /* 0x0000000cff0d323e */ /* 0x000fe400000000ff */
[----:B----4-:R-:W-:Y:S02]  /*0780*/  @P4 F2FP.F16.F32.PACK_AB R17, RZ, R17 ;  /* 0x00000011ff11423e */ /* 0x010fe400000000ff */
[----:B-----5:R-:W-:Y:S01]  /*0790*/  @P4 F2FP.F16.F32.PACK_AB R19, RZ, R19 ;  /* 0x00000013ff13423e */ /* 0x020fe200000000ff */
[----:B------:R-:W-:Y:S01]  /*07a0*/  @P3 FMUL R12, R15, R24 ;  /* 0x000000180f0c3220 */ /* 0x000fe20000400000 */
[----:B------:R-:W-:Y:S01]  /*07b0*/  @P4 F2FP.F16.F32.PACK_AB R16, RZ, R16 ;  /* 0x00000010ff10423e */ /* 0x000fe200000000ff */
[----:B------:R-:W-:Y:S01]  /*07c0*/  @P3 HADD2.F32 R13, -RZ, R13.H0_H0 ;  /* 0x2000000dff0d3230 */ /* 0x000fe20000004100 */
[----:B------:R-:W-:Y:S01]  /*07d0*/  @P4 F2FP.F16.F32.PACK_AB R18, RZ, R18 ;  /* 0x00000012ff12423e */ /* 0x000fe200000000ff */
[----:B------:R-:W-:-:S02]  /*07e0*/  @P4 HADD2.F32 R17, -RZ, R17.H0_H0 ;  /* 0x20000011ff114230 */ /* 0x000fc40000004100 */
[----:B------:R-:W-:Y:S02]  /*07f0*/  @P4 HADD2.F32 R24, -RZ, R19.H0_H0 ;  /* 0x20000013ff184230 */ /* 0x000fe40000004100 */
[----:B------:R-:W-:Y:S02]  /*0800*/  @P3 HADD2.F32 R14, -RZ, R14.H0_H0 ;  /* 0x2000000eff0e3230 */ /* 0x000fe40000004100 */
[----:B------:R-:W-:Y:S02]  /*0810*/  @P4 HADD2.F32 R16, -RZ, R16.H0_H0 ;  /* 0x20000010ff104230 */ /* 0x000fe40000004100 */
[----:B------:R-:W-:Y:S01]  /*0820*/  @P4 FMUL R17, R17, R24 ;  /* 0x0000001811114220 */ /* 0x000fe20000400000 */
[----:B------:R-:W-:Y:S02]  /*0830*/  @P4 HADD2.F32 R15, -RZ, R18.H0_H0 ;  /* 0x20000012ff0f4230 */ /* 0x000fe40000004100 */
[----:B------:R-:W-:-:S03]  /*0840*/  @P3 FFMA R12, R13, R14, -R12 ;  /* 0x0000000e0d0c3223 */ /* 0x000fc6000000080c */
[----:B------:R-:W-:Y:S01]  /*0850*/  @P4 FFMA R16, R16, R15, -R17 ;  /* 0x0000000f10104223 */ /* 0x000fe20000000811 */
[----:B------:R-:W-:-:S04]  /*0860*/  @P3 FADD R7, R7, R12 ;  /* 0x0000000c07073221 */ /* 0x000fc80000000000 */
[----:B------:R-:W-:Y:S01]  /*0870*/  @P4 FADD R7, R7, R16 ;  /* 0x0000001007074221 */ /* 0x000fe20000000000 */
[----:B------:R-:W-:Y:S06]  /*0880*/  @P1 BRA `(.L_x_2) ;  /* 0xfffffff800d41947 */ /* 0x000fec000383ffff */
[----:B------:R-:W-:-:S07]  /*0890*/  MOV R21, UR6 ;  /* 0x0000000600157c02 */ /* 0x000fce0008000f00 */
.L_x_1:
[----:B------:R-:W-:-:S09]  /*08a0*/  UISETP.NE.AND UP0, UPT, UR8, URZ, UPT ;  /* 0x000000ff0800728c */ /* 0x000fd2000bf05270 */
[----:B------:R-:W-:Y:S05]  /*08b0*/  BRA.U !UP0, `(.L_x_3) ;  /* 0x00000005081c7547 */ /* 0x000fea000b800000 */
[----:B------:R-:W-:Y:S02]  /*08c0*/  UISETP.NE.AND UP0, UPT, UR8, 0x1, UPT ;  /* 0x000000010800788c */ /* 0x000fe4000bf05270 */
[----:B------:R-:W-:-:S07]  /*08d0*/  ULOP3.LUT UP1, URZ, UR7, 0x1, URZ, 0xc0, !UPT ;  /* 0x0000000107ff7892 */ /* 0x000fce000f82c0ff */
[----:B------:R-:W-:Y:S05]  /*08e0*/  BRA.U !UP0, `(.L_x_4) ;  /* 0x0000000108a87547 */ /* 0x000fea000b800000 */
[----:B------:R-:W0:Y:S01]  /*08f0*/  LDCU UR9, c[0x0][0x3b0] ;  /* 0x00007600ff0977ac */ /* 0x000e220008000800 */
[----:B------:R-:W1:Y:S01]  /*0900*/  LDC.64 R10, c[0x0][0x380] ;  /* 0x0000e000ff0a7b82 */ /* 0x000e620000000a00 */
[--C-:B------:R-:W-:Y:S02]  /*0910*/  IMAD.IADD R13, R6, 0x1, R21.reuse ;  /* 0x00000001060d7824 */ /* 0x100fe400078e0215 */
[----:B------:R-:W-:-:S03]  /*0920*/  IMAD R15, R2, UR7, R21 ;  /* 0x00000007020f7c24 */ /* 0x000fc6000f8e0215 */
[C---:B------:R-:W-:Y:S02]  /*0930*/  IADD3 R12, PT, PT, R13.reuse, 0x1, RZ ;  /* 0x000000010d0c7810 */ /* 0x040fe40007ffe0ff */
[----:B------:R-:W2:Y:S01]  /*0940*/  LDC.64 R18, c[0x0][0x388] ;  /* 0x0000e200ff127b82 */ /* 0x000ea20000000a00 */
[C---:B0-----:R-:W-:Y:S02]  /*0950*/  ISETP.GE.AND P1, PT, R13.reuse, UR9, PT ;  /* 0x000000090d007c0c */ /* 0x041fe4000bf26270 */
[----:B------:R-:W-:Y:S02]  /*0960*/  ISETP.GE.AND P2, PT, R12, UR9, PT ;  /* 0x000000090c007c0c */ /* 0x000fe4000bf46270 */
[----:B------:R-:W-:Y:S01]  /*0970*/  ISETP.GT.AND P1, PT, R13, -0x1, !P1 ;  /* 0xffffffff0d00780c */ /* 0x000fe20004f24270 */
[----:B------:R-:W-:Y:S01]  /*0980*/  IMAD R13, R0, UR9, R13 ;  /* 0x00000009000d7c24 */ /* 0x000fe2000f8e020d */
[----:B------:R-:W-:Y:S02]  /*0990*/  ISETP.GT.AND P2, PT, R12, -0x1, !P2 ;  /* 0xffffffff0c00780c */ /* 0x000fe40005744270 */
[----:B------:R-:W-:Y:S01]  /*09a0*/  PLOP3.LUT P1, PT, P0, P1, PT, 0x80, 0x8 ;  /* 0x000000000008781c */ /* 0x000fe20000723070 */
[----:B-1----:R-:W-:Y:S01]  /*09b0*/  IMAD.WIDE R10, R13, 0x8, R10 ;  /* 0x000000080d0a7825 */ /* 0x002fe200078e020a */
[----:B------:R-:W-:-:S03]  /*09c0*/  PLOP3.LUT P2, PT, P0, P2, PT, 0x80, 0x8 ;  /* 0x000000000008781c */ /* 0x000fc60000745070 */
[----:B--2---:R-:W-:-:S08]  /*09d0*/  IMAD.WIDE R18, R15, 0x8, R18 ;  /* 0x000000080f127825 */ /* 0x004fd000078e0212 */
[----:B------:R-:W2:Y:S04]  /*09e0*/  @P1 LDG.E.64 R12, desc[UR10][R10.64] ;  /* 0x0000000a0a0c1981 */ /* 0x000ea8000c1e1b00 */
[----:B------:R-:W3:Y:S04]  /*09f0*/  @P1 LDG.E.64 R14, desc[UR10][R18.64] ;  /* 0x0000000a120e1981 */ /* 0x000ee8000c1e1b00 */
[----:B------:R-:W4:Y:S04]  /*0a00*/  @P2 LDG.E.64 R16, desc[UR10][R18.64+0x8] ;  /* 0x0000080a12102981 */ /* 0x000f28000c1e1b00 */
[----:B------:R0:W5:Y:S01]  /*0a10*/  @P2 LDG.E.64 R22, desc[UR10][R10.64+0x8] ;  /* 0x0000080a0a162981 */ /* 0x000162000c1e1b00 */
[----:B------:R-:W-:Y:S01]  /*0a20*/  VIADD R21, R21, 0x2 ;  /* 0x0000000215157836 */ /* 0x000fe20000000000 */
[----:B--2---:R-:W-:-:S02]  /*0a30*/  @P1 F2FP.F16.F32.PACK_AB R13, RZ, R13 ;  /* 0x0000000dff0d123e */ /* 0x004fc400000000ff */
[----:B------:R-:W-:Y:S02]  /*0a40*/  @P1 F2FP.F16.F32.PACK_AB R12, RZ, R12 ;  /* 0x0000000cff0c123e */ /* 0x000fe400000000ff */
[----:B---3--:R-:W-:Y:S01]  /*0a50*/  @P1 F2FP.F16.F32.PACK_AB R15, RZ, R15 ;  /* 0x0000000fff0f123e */ /* 0x008fe200000000ff */
[----:B------:R-:W-:Y:S01]  /*0a60*/  @P1 HADD2.F32 R13, -RZ, R13.H0_H0 ;  /* 0x2000000dff0d1230 */ /* 0x000fe20000004100 */
[----:B------:R-:W-:Y:S01]  /*0a70*/  @P1 F2FP.F16.F32.PACK_AB R14, RZ, R14 ;  /* 0x0000000eff0e123e */ /* 0x000fe200000000ff */
[----:B------:R-:W-:Y:S01]  /*0a80*/  @P1 HADD2.F32 R12, -RZ, R12.H0_H0 ;  /* 0x2000000cff0c1230 */ /* 0x000fe20000004100 */
[----:B----4-:R-:W-:Y:S01]  /*0a90*/  @P2 F2FP.F16.F32.PACK_AB R17, RZ, R17 ;  /* 0x00000011ff11223e */ /* 0x010fe200000000ff */
[----:B------:R-:W-:Y:S01]  /*0aa0*/  @P1 HADD2.F32 R24, -RZ, R15.H0_H0 ;  /* 0x2000000fff181230 */ /* 0x000fe20000004100 */
[----:B------:R-:W-:Y:S01]  /*0ab0*/  @P2 F2FP.F16.F32.PACK_AB R16, RZ, R16 ;  /* 0x00000010ff10223e */ /* 0x000fe200000000ff */
[----:B0-----:R-:W-:Y:S01]  /*0ac0*/  @P1 HADD2.F32 R11, -RZ, R14.H0_H0 ;  /* 0x2000000eff0b1230 */ /* 0x001fe20000004100 */
[----:B-----5:R-:W-:Y:S01]  /*0ad0*/  @P2 F2FP.F16.F32.PACK_AB R23, RZ, R23 ;  /* 0x00000017ff17223e */ /* 0x020fe200000000ff */
[----:B------:R-:W-:-:S02]  /*0ae0*/  @P2 HADD2.F32 R10, -RZ, R17.H0_H0 ;  /* 0x20000011ff0a2230 */ /* 0x000fc40000004100 */
[----:B------:R-:W-:Y:S01]  /*0af0*/  @P1 FMUL R13, R13, R24 ;  /* 0x000000180d0d1220 */ /* 0x000fe20000400000 */
[----:B------:R-:W-:Y:S01]  /*0b00*/  @P2 F2FP.F16.F32.PACK_AB R22, RZ, R22 ;  /* 0x00000016ff16223e */ /* 0x000fe200000000ff */
[----:B------:R-:W-:Y:S02]  /*0b10*/  @P2 HADD2.F32 R23, -RZ, R23.H0_H0 ;  /* 0x20000017ff172230 */ /* 0x000fe40000004100 */
[----:B------:R-:W-:Y:S01]  /*0b20*/  @P1 FFMA R12, R12, R11, -R13 ;  /* 0x0000000b0c0c1223 */ /* 0x000fe2000000080d */
[----:B------:R-:W-:Y:S02]  /*0b30*/  @P2 HADD2.F32 R11, -RZ, R16.H0_H0 ;  /* 0x20000010ff0b2230 */ /* 0x000fe40000004100 */
[----:B------:R-:W-:Y:S02]  /*0b40*/  @P2 HADD2.F32 R22, -RZ, R22.H0_H0 ;  /* 0x20000016ff162230 */ /* 0x000fe40000004100 */
[----:B------:R-:W-:Y:S01]  /*0b50*/  @P2 FMUL R23, R23, R10 ;  /* 0x0000000a17172220 */ /* 0x000fe20000400000 */
[----:B------:R-:W-:-:S03]  /*0b60*/  @P1 FADD R7, R7, R12 ;  /* 0x0000000c07071221 */ /* 0x000fc60000000000 */
[----:B------:R-:W-:-:S04]  /*0b70*/  @P2 FFMA R22, R22, R11, -R23 ;  /* 0x0000000b16162223 */ /* 0x000fc80000000817 */
[----:B------:R-:W-:-:S07]  /*0b80*/  @P2 FADD R7, R7, R22 ;  /* 0x0000001607072221 */ /* 0x000fce0000000000 */
.L_x_4:
[----:B------:R-:W-:Y:S05]  /*0b90*/  BRA.U !UP1, `(.L_x_3) ;  /* 0x0000000109647547 */ /* 0x000fea000b800000 */
[----:B------:R-:W0:Y:S01]  /*0ba0*/  LDCU UR9, c[0x0][0x3b0] ;  /* 0x00007600ff0977ac */ /* 0x000e220008000800 */
[----:B------:R-:W-:Y:S01]  /*0bb0*/  IADD3 R15, PT, PT, R6, R21, RZ ;  /* 0x00000015060f7210 */ /* 0x000fe20007ffe0ff */
[----:B------:R-:W-:Y:S03]  /*0bc0*/  BSSY.RECONVERGENT B0, `(.L_x_3) ;  /* 0x0000016000007945 */ /* 0x000fe60003800200 */
[----:B0-----:R-:W-:-:S04]  /*0bd0*/  ISETP.GE.AND P1, PT, R15, UR9, PT ;  /* 0x000000090f007c0c */ /* 0x001fc8000bf26270 */
[----:B------:R-:W-:-:S04]  /*0be0*/  ISETP.GT.AND P1, PT, R15, -0x1, !P1 ;  /* 0xffffffff0f00780c */ /* 0x000fc80004f24270 */
[----:B------:R-:W-:-:S13]  /*0bf0*/  PLOP3.LUT P1, PT, P0, P1, PT, 0x80, 0x8 ;  /* 0x000000000008781c */ /* 0x000fda0000723070 */
[----:B------:R-:W-:Y:S05]  /*0c00*/  @!P1 BRA `(.L_x_5) ;  /* 0x0000000000449947 */ /* 0x000fea0003800000 */
[----:B------:R-:W0:Y:S01]  /*0c10*/  LDC.64 R12, c[0x0][0x380] ;  /* 0x0000e000ff0c7b82 */ /* 0x000e220000000a00 */
[----:B------:R-:W-:Y:S02]  /*0c20*/  IMAD R15, R0, UR9, R15 ;  /* 0x00000009000f7c24 */ /* 0x000fe4000f8e020f */
[----:B------:R-:W-:-:S05]  /*0c30*/  IMAD R21, R2, UR7, R21 ;  /* 0x0000000702157c24 */ /* 0x000fca000f8e0215 */
[----:B------:R-:W1:Y:S01]  /*0c40*/  LDC.64 R10, c[0x0][0x388] ;  /* 0x0000e200ff0a7b82 */ /* 0x000e620000000a00 */
[----:B0-----:R-:W-:-:S06]  /*0c50*/  IMAD.WIDE R12, R15, 0x8, R12 ;  /* 0x000000080f0c7825 */ /* 0x001fcc00078e020c */
[----:B------:R-:W2:Y:S01]  /*0c60*/  LDG.E.64 R12, desc[UR10][R12.64] ;  /* 0x0000000a0c0c7981 */ /* 0x000ea2000c1e1b00 */
[----:B-1----:R-:W-:-:S06]  /*0c70*/  IMAD.WIDE R10, R21, 0x8, R10 ;  /* 0x00000008150a7825 */ /* 0x002fcc00078e020a */
[----:B------:R-:W3:Y:S01]  /*0c80*/  LDG.E.64 R10, desc[UR10][R10.64] ;  /* 0x0000000a0a0a7981 */ /* 0x000ee2000c1e1b00 */
[----:B--2---:R-:W-:Y:S02]  /*0c90*/  F2FP.F16.F32.PACK_AB R13, R13, R12 ;  /* 0x0000000c0d0d723e */ /* 0x004fe400000000ff */
[----:B---3--:R-:W-:-:S03]  /*0ca0*/  F2FP.F16.F32.PACK_AB R11, R11, R10 ;  /* 0x0000000a0b0b723e */ /* 0x008fc600000000ff */
[----:B------:R-:W-:Y:S02]  /*0cb0*/  HADD2.F32 R2, -RZ, R13.H1_H1 ;  /* 0x3000000dff027230 */ /* 0x000fe40000004100 */
[----:B------:R-:W-:Y:S02]  /*0cc0*/  HADD2.F32 R17, -RZ, R11.H1_H1 ;  /* 0x3000000bff117230 */ /* 0x000fe40000004100 */
[----:B------:R-:W-:Y:S02]  /*0cd0*/  HADD2.F32 R0, -RZ, R13.H0_H0 ;  /* 0x2000000dff007230 */ /* 0x000fe40000004100 */
[----:B------:R-:W-:Y:S02]  /*0ce0*/  HADD2.F32 R15, -RZ, R11.H0_H0 ;  /* 0x2000000bff0f7230 */ /* 0x000fe40000004100 */
[----:B------:R-:W-:-:S04]  /*0cf0*/  FMUL R17, R2, R17 ;  /* 0x0000001102117220 */ /* 0x000fc80000400000 */
[----:B------:R-:W-:-:S04]  /*0d00*/  FFMA R0, R0, R15, -R17 ;  /* 0x0000000f00007223 */ /* 0x000fc80000000811 */
[----:B------:R-:W-:-:S07]  /*0d10*/  FADD R7, R7, R0 ;  /* 0x0000000007077221 */ /* 0x000fce0000000000 */
.L_x_5:
[----:B------:R-:W-:Y:S05]  /*0d20*/  BSYNC.RECONVERGENT B0 ;  /* 0x0000000000007941 */ /* 0x000fea0003800200 */
.L_x_3:
[----:B------:R-:W-:Y:S05]  /*0d30*/  @P6 BRA `(.L_x_6) ;  /* 0xfffffff400606947 */ /* 0x000fea000383ffff */
[----:B------:R-:W-:Y:S05]  /*0d40*/  @P5 BRA `(.L_x_7) ;  /* 0xfffffff400445947 */ /* 0x000fea000383ffff */
.L_x_0:
[----:B------:R-:W0:Y:S02]  /*0d50*/  LDC.64 R2, c[0x0][0x390] ;  /* 0x0000e400ff027b82 */ /* 0x000e240000000a00 */
[----:B0-----:R-:W-:-:S06]  /*0d60*/  IMAD.WIDE.U32 R2, R20, 0x4, R2 ;  /* 0x0000000414027825 */ /* 0x001fcc00078e0002 */
[----:B------:R-:W2:Y:S01]  /*0d70*/  LDG.E R2, desc[UR10][R2.64] ;  /* 0x0000000a02027981 */ /* 0x000ea2000c1e1900 */
[----:B------:R-:W-:Y:S01]  /*0d80*/  IMAD.MOV.U32 R5, RZ, RZ, 0x3bbb989d ;  /* 0x3bbb989dff057424 */ /* 0x000fe200078e00ff */
[----:B------:R-:W-:Y:S01]  /*0d90*/  BSSY.RECONVERGENT B0, `(.L_x_8) ;  /* 0x0000019000007945 */ /* 0x000fe20003800200 */
[----:B--2---:R-:W-:-:S05]  /*0da0*/  F2FP.F16.F32.PACK_AB R0, RZ, R2 ;  /* 0x00000002ff00723e */ /* 0x004fca00000000ff */
[----:B------:R-:W-:-:S05]  /*0db0*/  HADD2.F32 R0, -RZ, R0.H0_H0 ;  /* 0x20000000ff007230 */ /* 0x000fca0000004100 */
[----:B------:R-:W-:Y:S01]  /*0dc0*/  FADD R0, R0, R7 ;  /* 0x0000000700007221 */ /* 0x000fe20000000000 */
[----:B------:R-:W-:-:S03]  /*0dd0*/  MOV R7, 0x437c0000 ;  /* 0x437c000000077802 */ /* 0x000fc60000000f00 */
[----:B------:R-:W-:-:S04]  /*0de0*/  FFMA.SAT R4, R0, R5, 0.5 ;  /* 0x3f00000000047423 */ /* 0x000fc80000002005 */
[----:B------:R-:W-:-:S04]  /*0df0*/  FFMA.RM R4, R4, R7, 12582913 ;  /* 0x4b40000104047423 */ /* 0x000fc80000004007 */
[----:B------:R-:W-:-:S04]  /*0e00*/  FADD R5, R4, -12583039 ;  /* 0xcb40007f04057421 */ /* 0x000fc80000000000 */
[----:B------:R-:W-:-:S04]  /*0e10*/  FFMA R5, R0, 1.4426950216293334961, -R5 ;  /* 0x3fb8aa3b00057823 */ /* 0x000fc80000000805 */
[----:B------:R-:W-:Y:S01]  /*0e20*/  FFMA R5, R0, 1.925963033500011079e-08, R5 ;  /* 0x32a5706000057823 */ /* 0x000fe20000000005 */
[----:B------:R-:W-:-:S05]  /*0e30*/  IMAD.SHL.U32 R0, R4, 0x800000, RZ ;  /* 0x0080000004007824 */ /* 0x000fca00078e00ff */
[----:B------:R-:W0:Y:S02]  /*0e40*/  MUFU.EX2 R5, R5 ;  /* 0x0000000500057308 */ /* 0x000e240000000800 */
[----:B0-----:R-:W-:-:S04]  /*0e50*/  FMUL R0, R0, R5 ;  /* 0x0000000500007220 */ /* 0x001fc80000400000 */
[----:B------:R-:W-:-:S04]  /*0e60*/  FADD R11, R0, 1 ;  /* 0x3f800000000b7421 */ /* 0x000fc80000000000 */
[----:B------:R-:W0:Y:S08]  /*0e70*/  MUFU.RCP R2, R11 ;  /* 0x0000000b00027308 */ /* 0x000e300000001000 */
[----:B------:R-:W1:Y:S01]  /*0e80*/  FCHK P0, R0, R11 ;  /* 0x0000000b00007302 */ /* 0x000e620000000000 */
[----:B0-----:R-:W-:-:S04]  /*0e90*/  FFMA R3, -R11, R2, 1 ;  /* 0x3f8000000b037423 */ /* 0x001fc80000000102 */
[----:B------:R-:W-:-:S04]  /*0ea0*/  FFMA R3, R2, R3, R2 ;  /* 0x0000000302037223 */ /* 0x000fc80000000002 */
[----:B------:R-:W-:-:S04]  /*0eb0*/  FFMA R2, R0, R3, RZ ;  /* 0x0000000300027223 */ /* 0x000fc800000000ff */
[----:B------:R-:W-:-:S04]  /*0ec0*/  FFMA R4, -R11, R2, R0 ;  /* 0x000000020b047223 */ /* 0x000fc80000000100 */
[----:B------:R-:W-:Y:S01]  /*0ed0*/  FFMA R7, R3, R4, R2 ;  /* 0x0000000403077223 */ /* 0x000fe20000000002 */
[----:B-1----:R-:W-:Y:S06]  /*0ee0*/  @!P0 BRA `(.L_x_9) ;  /* 0x00000000000c8947 */ /* 0x002fec0003800000 */
[----:B------:R-:W-:-:S07]  /*0ef0*/  MOV R2, 0xf10 ;  /* 0x00000f1000027802 */ /* 0x000fce0000000f00 */
[----:B------:R-:W-:Y:S05]  /*0f00*/  CALL.REL.NOINC `($__internal_0_$__cuda_sm3x_div_rn_noftz_f32_slowpath) ;  /* 0x0000000000307944 */ /* 0x000fea0003c00000 */
[----:B------:R-:W-:-:S07]  /*0f10*/  MOV R7, R0 ;  /* 0x0000000000077202 */ /* 0x000fce0000000f00 */
.L_x_9:
[----:B------:R-:W-:Y:S05]  /*0f20*/  BSYNC.RECONVERGENT B0 ;  /* 0x0000000000007941 */ /* 0x000fea0003800200 */
.L_x_8:
[----:B------:R-:W0:Y:S01]  /*0f30*/  S2R R0, SR_TID.X ;  /* 0x0000000000007919 */ /* 0x000e220000002100 */
[----:B------:R-:W1:Y:S01]  /*0f40*/  LDCU.64 UR4, c[0x0][0x3a8] ;  /* 0x00007500ff0477ac */ /* 0x000e620008000a00 */
[----:B------:R-:W2:Y:S01]  /*0f50*/  LDC.64 R2, c[0x0][0x398] ;  /* 0x0000e600ff027b82 */ /* 0x000ea20000000a00 */
[----:B------:R-:W0:Y:S01]  /*0f60*/  LDCU UR6, c[0x0][0x3b0] ;  /* 0x00007600ff0677ac */ /* 0x000e220008000800 */
[----:B-1----:R-:W-:-:S04]  /*0f70*/  IMAD R9, R9, UR4, R20 ;  /* 0x0000000409097c24 */ /* 0x002fc8000f8e0214 */
[----:B------:R-:W-:-:S04]  /*0f80*/  IMAD R9, R9, UR5, R8 ;  /* 0x0000000509097c24 */ /* 0x000fc8000f8e0208 */
[----:B0-----:R-:W-:-:S04]  /*0f90*/  IMAD R9, R9, UR6, R0 ;  /* 0x0000000609097c24 */ /* 0x001fc8000f8e0200 */
[----:B--2---:R-:W-:-:S05]  /*0fa0*/  IMAD.WIDE.U32 R2, R9, 0x4, R2 ;  /* 0x0000000409027825 */ /* 0x004fca00078e0002 */
[----:B------:R-:W-:Y:S01]  /*0fb0*/  STG.E desc[UR10][R2.64], R7 ;  /* 0x0000000702007986 */ /* 0x000fe2000c10190a */
[----:B------:R-:W-:Y:S05]  /*0fc0*/  EXIT ;  /* 0x000000000000794d */ /* 0x000fea0003800000 */
        .weak           $__internal_0_$__cuda_sm3x_div_rn_noftz_f32_slowpath
        .type           $__internal_0_$__cuda_sm3x_div_rn_noftz_f32_slowpath,@function
        .size           $__internal_0_$__cuda_sm3x_div_rn_noftz_f32_slowpath,(.L_x_22 - $__internal_0_$__cuda_sm3x_div_rn_noftz_f32_slowpath)
$__internal_0_$__cuda_sm3x_div_rn_noftz_f32_slowpath:
[----:B------:R-:W-:Y:S01]  /*0fd0*/  SHF.R.U32.HI R4, RZ, 0x17, R11 ;  /* 0x00000017ff047819 */ /* 0x000fe2000001160b */
[----:B------:R-:W-:Y:S01]  /*0fe0*/  BSSY.RECONVERGENT B1, `(.L_x_10) ;  /* 0x0000065000017945 */ /* 0x000fe20003800200 */
[--C-:B------:R-:W-:Y:S01]  /*0ff0*/  SHF.R.U32.HI R3, RZ, 0x17, R0.reuse ;  /* 0x00000017ff037819 */ /* 0x100fe20000011600 */
[----:B------:R-:W-:Y:S01]  /*1000*/  IMAD.MOV.U32 R5, RZ, RZ, R0 ;  /* 0x000000ffff057224 */ /* 0x000fe200078e0000 */
[----:B------:R-:W-:Y:S02]  /*1010*/  LOP3.LUT R13, R4, 0xff, RZ, 0xc0, !PT ;  /* 0x000000ff040d7812 */ /* 0x000fe400078ec0ff */
[----:B------:R-:W-:Y:S02]  /*1020*/  LOP3.LUT R10, R3, 0xff, RZ, 0xc0, !PT ;  /* 0x000000ff030a7812 */ /* 0x000fe400078ec0ff */
[----:B------:R-:W-:Y:S01]  /*1030*/  MOV R6, R11 ;  /* 0x0000000b00067202 */ /* 0x000fe20000000f00 */
[----:B------:R-:W-:Y:S01]  /*1040*/  VIADD R12, R13, 0xffffffff ;  /* 0xffffffff0d0c7836 */ /* 0x000fe20000000000 */
[----:B------:R-:W-:-:S04]  /*1050*/  IADD3 R7, PT, PT, R10, -0x1, RZ ;  /* 0xffffffff0a077810 */ /* 0x000fc80007ffe0ff */
[----:B------:R-:W-:-:S04]  /*1060*/  ISETP.GT.U32.AND P0, PT, R12, 0xfd, PT ;  /* 0x000000fd0c00780c */ /* 0x000fc80003f04070 */
[----:B------:R-:W-:-:S13]  /*1070*/  ISETP.GT.U32.OR P0, PT, R7, 0xfd, P0 ;  /* 0x000000fd0700780c */ /* 0x000fda0000704470 */
[----:B------:R-:W-:Y:S01]  /*1080*/  @!P0 IMAD.MOV.U32 R4, RZ, RZ, RZ ;  /* 0x000000ffff048224 */ /* 0x000fe200078e00ff */
[----:B------:R-:W-:Y:S06]  /*1090*/  @!P0 BRA `(.L_x_11) ;  /* 0x0000000000608947 */ /* 0x000fec0003800000 */
[----:B------:R-:W-:Y:S02]  /*10a0*/  FSETP.GTU.FTZ.AND P0, PT, |R0|, +INF , PT ;  /* 0x7f8000000000780b */ /* 0x000fe40003f1c200 */
[----:B------:R-:W-:Y:S02]  /*10b0*/  FSETP.GTU.FTZ.AND P1, PT, |R11|, +INF , PT ;  /* 0x7f8000000b00780b */ /* 0x000fe40003f3c200 */
[----:B------:R-:W-:Y:S02]  /*10c0*/  MOV R3, R11 ;  /* 0x0000000b00037202 */ /* 0x000fe40000000f00 */
[----:B------:R-:W-:-:S13]  /*10d0*/  PLOP3.LUT P0, PT, P0, P1, PT, 0xf8, 0x8f ;  /* 0x00000000008f781c */ /* 0x000fda0000703f70 */
[----:B------:R-:W-:Y:S05]  /*10e0*/  @P0 BRA `(.L_x_12) ;  /* 0x00000004004c0947 */ /* 0x000fea0003800000 */
[----:B------:R-:W-:-:S13]  /*10f0*/  LOP3.LUT P0, RZ, R6, 0x7fffffff, R5, 0xc8, !PT ;  /* 0x7fffffff06ff7812 */ /* 0x000fda000780c805 */
[----:B------:R-:W-:Y:S05]  /*1100*/  @!P0 BRA `(.L_x_13) ;  /* 0x00000004003c8947 */ /* 0x000fea0003800000 */
[C---:B------:R-:W-:Y:S02]  /*1110*/  FSETP.NEU.FTZ.AND P0, PT, |R0|.reuse, +INF , PT ;  /* 0x7f8000000000780b */ /* 0x040fe40003f1d200 */
[----:B------:R-:W-:Y:S02]  /*1120*/  FSETP.NEU.FTZ.AND P2, PT, |R3|, +INF , PT ;  /* 0x7f8000000300780b */ /* 0x000fe40003f5d200 */
[----:B------:R-:W-:-:S11]  /*1130*/  FSETP.NEU.FTZ.AND P1, PT, |R0|, +INF , PT ;  /* 0x7f8000000000780b */ /* 0x000fd60003f3d200 */
[----:B------:R-:W-:Y:S05]  /*1140*/  @!P2 BRA !P0, `(.L_x_13) ;  /* 0x00000004002ca947 */ /* 0x000fea0004000000 */
[----:B------:R-:W-:-:S04]  /*1150*/  LOP3.LUT P0, RZ, R5, 0x7fffffff, RZ, 0xc0, !PT ;  /* 0x7fffffff05ff7812 */ /* 0x000fc8000780c0ff */
[----:B------:R-:W-:-:S13]  /*1160*/  PLOP3.LUT P0, PT, P2, P0, PT, 0x2f, 0xf2 ;  /* 0x0000000000f2781c */ /* 0x000fda0001700577 */
[----:B------:R-:W-:Y:S05]  /*1170*/  @P0 BRA `(.L_x_14) ;  /* 0x0000000400180947 */ /* 0x000fea0003800000 */
[----:B------:R-:W-:-:S04]  /*1180*/  LOP3.LUT P0, RZ, R6, 0x7fffffff, RZ, 0xc0, !PT ;  /* 0x7fffffff06ff7812 */ /* 0x000fc8000780c0ff */
[----:B------:R-:W-:-:S13]  /*1190*/  PLOP3.LUT P0, PT, P1, P0, PT, 0x2f, 0xf2 ;  /* 0x0000000000f2781c */ /* 0x000fda0000f00577 */
[----:B------:R-:W-:Y:S05]  /*11a0*/  @P0 BRA `(.L_x_15) ;  /* 0x0000000400000947 */ /* 0x000fea0003800000 */
[----:B------:R-:W-:Y:S02]  /*11b0*/  ISETP.GE.AND P0, PT, R7, RZ, PT ;  /* 0x000000ff0700720c */ /* 0x000fe40003f06270 */
[----:B------:R-:W-:-:S11]  /*11c0*/  ISETP.GE.AND P1, PT, R12, RZ, PT ;  /* 0x000000ff0c00720c */ /* 0x000fd60003f26270 */
[----:B------:R-:W-:Y:S01]  /*11d0*/  @P0 IMAD.MOV.U32 R4, RZ, RZ, RZ ;  /* 0x000000ffff040224 */ /* 0x000fe200078e00ff */
[----:B------:R-:W-:Y:S01]  /*11e0*/  @!P0 MOV R4, 0xffffffc0 ;  /* 0xffffffc000048802 */ /* 0x000fe20000000f00 */
[----:B------:R-:W-:Y:S01]  /*11f0*/  @!P0 FFMA R5, R0, 1.84467440737095516160e+19, RZ ;  /* 0x5f80000000058823 */ /* 0x000fe200000000ff */
[----:B------:R-:W-:-:S03]  /*1200*/  @!P1 FFMA R6, R3, 1.84467440737095516160e+19, RZ ;  /* 0x5f80000003069823 */ /* 0x000fc600000000ff */
[----:B------:R-:W-:-:S07]  /*1210*/  @!P1 VIADD R4, R4, 0x40 ;  /* 0x0000004004049836 */ /* 0x000fce0000000000 */
.L_x_11:
[----:B------:R-:W-:Y:S01]  /*1220*/  LEA R3, R13, 0xc0800000, 0x17 ;  /* 0xc08000000d037811 */ /* 0x000fe200078eb8ff */
[----:B------:R-:W-:Y:S03]  /*1230*/  BSSY.RECONVERGENT B2, `(.L_x_16) ;  /* 0x0000036000027945 */ /* 0x000fe60003800200 */
[----:B------:R-:W-:Y:S01]  /*1240*/  IADD3 R3, PT, PT, -R3, R6, RZ ;  /* 0x0000000603037210 */ /* 0x000fe20007ffe1ff */
[----:B------:R-:W-:-:S03]  /*1250*/  VIADD R6, R10, 0xffffff81 ;  /* 0xffffff810a067836 */ /* 0x000fc60000000000 */
[----:B------:R-:W0:Y:S01]  /*1260*/  MUFU.RCP R7, R3 ;  /* 0x0000000300077308 */ /* 0x000e220000001000 */
[----:B------:R-:W-:Y:S01]  /*1270*/  FADD.FTZ R11, -R3, -RZ ;  /* 0x800000ff030b7221 */ /* 0x000fe20000010100 */
[----:B------:R-:W-:-:S03]  /*1280*/  IMAD R0, R6, -0x800000, R5 ;  /* 0xff80000006007824 */ /* 0x000fc600078e0205 */
[----:B0-----:R-:W-:-:S04]  /*1290*/  FFMA R10, R7, R11, 1 ;  /* 0x3f800000070a7423 */ /* 0x001fc8000000000b */
[----:B------:R-:W-:-:S04]  /*12a0*/  FFMA R12, R7, R10, R7 ;  /* 0x0000000a070c7223 */ /* 0x000fc80000000007 */
[----:B------:R-:W-:-:S04]  /*12b0*/  FFMA R5, R0, R12, RZ ;  /* 0x0000000c00057223 */ /* 0x000fc800000000ff */
[----:B------:R-:W-:-:S04]  /*12c0*/  FFMA R10, R11, R5, R0 ;  /* 0x000000050b0a7223 */ /* 0x000fc80000000000 */
[----:B------:R-:W-:Y:S01]  /*12d0*/  FFMA R7, R12, R10, R5 ;  /* 0x0000000a0c077223 */ /* 0x000fe20000000005 */
[----:B------:R-:W-:-:S03]  /*12e0*/  IADD3 R5, PT, PT, R6, 0x7f, -R13 ;  /* 0x0000007f06057810 */ /* 0x000fc60007ffe80d */
[----:B------:R-:W-:Y:S01]  /*12f0*/  FFMA R10, R11, R7, R0 ;  /* 0x000000070b0a7223 */ /* 0x000fe20000000000 */
[----:B------:R-:W-:-:S03]  /*1300*/  IADD3 R5, PT, PT, R5, R4, RZ ;  /* 0x0000000405057210 */ /* 0x000fc60007ffe0ff */
[----:B------:R-:W-:-:S05]  /*1310*/  FFMA R0, R12, R10, R7 ;  /* 0x0000000a0c007223 */ /* 0x000fca0000000007 */
[----:B------:R-:W-:-:S04]  /*1320*/  SHF.R.U32.HI R3, RZ, 0x17, R0 ;  /* 0x00000017ff037819 */ /* 0x000fc80000011600 */
[----:B------:R-:W-:-:S05]  /*1330*/  LOP3.LUT R3, R3, 0xff, RZ, 0xc0, !PT ;  /* 0x000000ff03037812 */ /* 0x000fca00078ec0ff */
[----:B------:R-:W-:-:S05]  /*1340*/  IMAD.IADD R11, R3, 0x1, R5 ;  /* 0x00000001030b7824 */ /* 0x000fca00078e0205 */
[----:B------:R-:W-:-:S04]  /*1350*/  IADD3 R3, PT, PT, R11, -0x1, RZ ;  /* 0xffffffff0b037810 */ /* 0x000fc80007ffe0ff */
[----:B------:R-:W-:-:S13]  /*1360*/  ISETP.GE.U32.AND P0, PT, R3, 0xfe, PT ;  /* 0x000000fe0300780c */ /* 0x000fda0003f06070 */
[----:B------:R-:W-:Y:S05]  /*1370*/  @!P0 BRA `(.L_x_17) ;  /* 0x0000000000808947 */ /* 0x000fea0003800000 */
[----:B------:R-:W-:-:S13]  /*1380*/  ISETP.GT.AND P0, PT, R11, 0xfe, PT ;  /* 0x000000fe0b00780c */ /* 0x000fda0003f04270 */
[----:B------:R-:W-:Y:S05]  /*1390*/  @P0 BRA `(.L_x_18) ;  /* 0x00000000006c0947 */ /* 0x000fea0003800000 */
[----:B------:R-:W-:-:S13]  /*13a0*/  ISETP.GE.AND P0, PT, R11, 0x1, PT ;  /* 0x000000010b00780c */ /* 0x000fda0003f06270 */
[----:B------:R-:W-:Y:S05]  /*13b0*/  @P0 BRA `(.L_x_19) ;  /* 0x0000000000740947 */ /* 0x000fea0003800000 */
[----:B------:R-:W-:Y:S02]  /*13c0*/  ISETP.GE.AND P0, PT, R11, -0x18, PT ;  /* 0xffffffe80b00780c */ /* 0x000fe40003f06270 */
[----:B------:R-:W-:-:S11]  /*13d0*/  LOP3.LUT R0, R0, 0x80000000, RZ, 0xc0, !PT ;  /* 0x8000000000007812 */ /* 0x000fd600078ec0ff */
[----:B------:R-:W-:Y:S05]  /*13e0*/  @!P0 BRA `(.L_x_19) ;  /* 0x0000000000688947 */ /* 0x000fea0003800000 */
[CCC-:B------:R-:W-:Y:S01]  /*13f0*/  FFMA.RZ R3, R12.reuse, R10.reuse, R7.reuse ;  /* 0x0000000a0c037223 */ /* 0x1c0fe2000000c007 */
[C---:B------:R-:W-:Y:S02]  /*1400*/  VIADD R6, R11.reuse, 0x20 ;  /* 0x000000200b067836 */ /* 0x040fe40000000000 */
[CCC-:B------:R-:W-:Y:S01]  /*1410*/  FFMA.RM R4, R12.reuse, R10.reuse, R7.reuse ;  /* 0x0000000a0c047223 */ /* 0x1c0fe20000004007 */
[----:B------:R-:W-:Y:S02]  /*1420*/  ISETP.NE.AND P2, PT, R11, RZ, PT ;  /* 0x000000ff0b00720c */ /* 0x000fe40003f45270 */
[----:B------:R-:W-:Y:S01]  /*1430*/  LOP3.LUT R5, R3, 0x7fffff, RZ, 0xc0, !PT ;  /* 0x007fffff03057812 */ /* 0x000fe200078ec0ff */
[----:B------:R-:W-:Y:S01]  /*1440*/  FFMA.RP R3, R12, R10, R7 ;  /* 0x0000000a0c037223 */ /* 0x000fe20000008007 */
[----:B------:R-:W-:Y:S02]  /*1450*/  ISETP.NE.AND P1, PT, R11, RZ, PT ;  /* 0x000000ff0b00720c */ /* 0x000fe40003f25270 */
[----:B------:R-:W-:-:S02]  /*1460*/  LOP3.LUT R5, R5, 0x800000, RZ, 0xfc, !PT ;  /* 0x0080000005057812 */ /* 0x000fc400078efcff */
[----:B------:R-:W-:Y:S02]  /*1470*/  IADD3 R7, PT, PT, -R11, RZ, RZ ;  /* 0x000000ff0b077210 */ /* 0x000fe40007ffe1ff */
[----:B------:R-:W-:Y:S02]  /*1480*/  SHF.L.U32 R6, R5, R6, RZ ;  /* 0x0000000605067219 */ /* 0x000fe400000006ff */
[----:B------:R-:W-:Y:S02]  /*1490*/  FSETP.NEU.FTZ.AND P0, PT, R3, R4, PT ;  /* 0x000000040300720b */ /* 0x000fe40003f1d000 */
[----:B------:R-:W-:Y:S02]  /*14a0*/  SEL R4, R7, RZ, P2 ;  /* 0x000000ff07047207 */ /* 0x000fe40001000000 */
[----:B------:R-:W-:Y:S02]  /*14b0*/  ISETP.NE.AND P1, PT, R6, RZ, P1 ;  /* 0x000000ff0600720c */ /* 0x000fe40000f25270 */
[----:B------:R-:W-:-:S02]  /*14c0*/  SHF.R.U32.HI R4, RZ, R4, R5 ;  /* 0x00000004ff047219 */ /* 0x000fc40000011605 */
[----:B------:R-:W-:Y:S02]  /*14d0*/  PLOP3.LUT P0, PT, P0, P1, PT, 0xf8, 0x8f ;  /* 0x00000000008f781c */ /* 0x000fe40000703f70 */
[----:B------:R-:W-:Y:S02]  /*14e0*/  SHF.R.U32.HI R6, RZ, 0x1, R4 ;  /* 0x00000001ff067819 */ /* 0x000fe40000011604 */
[----:B------:R-:W-:-:S04]  /*14f0*/  SEL R3, RZ, 0x1, !P0 ;  /* 0x00000001ff037807 */ /* 0x000fc80004000000 */
[----:B------:R-:W-:-:S04]  /*1500*/  LOP3.LUT R3, R3, 0x1, R6, 0xf8, !PT ;  /* 0x0000000103037812 */ /* 0x000fc800078ef806 */
[----:B------:R-:W-:-:S05]  /*1510*/  LOP3.LUT R3, R3, R4, RZ, 0xc0, !PT ;  /* 0x0000000403037212 */ /* 0x000fca00078ec0ff */
[----:B------:R-:W-:-:S05]  /*1520*/  IMAD.IADD R3, R6, 0x1, R3 ;  /* 0x0000000106037824 */ /* 0x000fca00078e0203 */
[----:B------:R-:W-:Y:S01]  /*1530*/  LOP3.LUT R0, R3, R0, RZ, 0xfc, !PT ;  /* 0x0000000003007212 */ /* 0x000fe200078efcff */
[----:B------:R-:W-:Y:S06]  /*1540*/  BRA `(.L_x_19) ;  /* 0x0000000000107947 */ /* 0x000fec0003800000 */
.L_x_18:
[----:B------:R-:W-:-:S04]  /*1550*/  LOP3.LUT R0, R0, 0x80000000, RZ, 0xc0, !PT ;  /* 0x8000000000007812 */ /* 0x000fc800078ec0ff */
[----:B------:R-:W-:Y:S01]  /*1560*/  LOP3.LUT R0, R0, 0x7f800000, RZ, 0xfc, !PT ;  /* 0x7f80000000007812 */ /* 0x000fe200078efcff */
[----:B------:R-:W-:Y:S06]  /*1570*/  BRA `(.L_x_19) ;  /* 0x0000000000047947 */ /* 0x000fec0003800000 */
.L_x_17:
[----:B------:R-:W-:-:S07]  /*1580*/  LEA R0, R5, R0, 0x17 ;  /* 0x0000000005007211 */ /* 0x000fce00078eb8ff */
.L_x_19:
[----:B------:R-:W-:Y:S05]  /*1590*/  BSYNC.RECONVERGENT B2 ;  /* 0x0000000000027941 */ /* 0x000fea0003800200 */
.L_x_16:
[----:B------:R-:W-:Y:S05]  /*15a0*/  BRA `(.L_x_20) ;  /* 0x0000000000207947 */ /* 0x000fea0003800000 */
.L_x_15:
[----:B------:R-:W-:-:S04]  /*15b0*/  LOP3.LUT R0, R6, 0x80000000, R5, 0x48, !PT ;  /* 0x8000000006007812 */ /* 0x000fc800078e4805 */
[----:B------:R-:W-:Y:S01]  /*15c0*/  LOP3.LUT R0, R0, 0x7f800000, RZ, 0xfc, !PT ;  /* 0x7f80000000007812 */ /* 0x000fe200078efcff */
[----:B------:R-:W-:Y:S06]  /*15d0*/  BRA `(.L_x_20) ;  /* 0x0000000000147947 */ /* 0x000fec0003800000 */
.L_x_14:
[----:B------:R-:W-:Y:S01]  /*15e0*/  LOP3.LUT R0, R6, 0x80000000, R5, 0x48, !PT ;  /* 0x8000000006007812 */ /* 0x000fe200078e4805 */
[----:B------:R-:W-:Y:S06]  /*15f0*/  BRA `(.L_x_20) ;  /* 0x00000000000c7947 */ /* 0x000fec0003800000 */
.L_x_13:
[----:B------:R-:W0:Y:S01]  /*1600*/  MUFU.RSQ R0, -QNAN ;  /* 0xffc0000000007908 */ /* 0x000e220000001400 */
[----:B------:R-:W-:Y:S05]  /*1610*/  BRA `(.L_x_20) ;  /* 0x0000000000047947 */ /* 0x000fea0003800000 */
.L_x_12:
[----:B------:R-:W-:-:S07]  /*1620*/  FADD.FTZ R0, R0, R3 ;  /* 0x0000000300007221 */ /* 0x000fce0000010000 */
.L_x_20:
[----:B------:R-:W-:Y:S05]  /*1630*/  BSYNC.RECONVERGENT B1 ;  /* 0x0000000000017941 */ /* 0x000fea0003800200 */
.L_x_10:
[----:B------:R-:W-:-:S04]  /*1640*/  IMAD.MOV.U32 R3, RZ, RZ, 0x0 ;  /* 0x00000000ff037424 */ /* 0x000fc800078e00ff */
[----:B0-----:R-:W-:Y:S05]  /*1650*/  RET.REL.NODEC R2 `(_Z30complex_conv2d_fft_fp16_kernelPK6float2S1_PKfPfiiiiiii) ;  /* 0xffffffe802687950 */ /* 0x001fea0003c3ffff */
.L_x_21:
[----:B------:R-:W-:-:S00]  /*1660*/  BRA `(.L_x_21) ;  /* 0xfffffffc00fc7947 */ /* 0x000fc0000383ffff */
[----:B------:R-:W-:-:S00]  /*1670*/  NOP ;  /* 0x0000000000007918 */ /* 0x000fc00000000000 */
        /* <DEDUP_REMOVED lines=8> */
.L_x_22:


//--------------------- .nv.shared.reserved.0     --------------------------
	.section	.nv.shared.reserved.0,"aw",@nobits
	.weak		__nv_reservedSMEM_offset_0_alias
	.size		__nv_reservedSMEM_offset_0_alias, 0, 64
	.other		__nv_reservedSMEM_offset_0_alias,@"STO_CUDA_RESERVED_SHARED STV_DEFAULT"
__nv_reservedSMEM_offset_0_alias:
	.zero		0
	.zero		64


//--------------------- .nv.constant0._Z30complex_conv2d_fft_fp16_kernelPK6float2S1_PKfPfiiiiiii --------------------------
	.section	.nv.constant0._Z30complex_conv2d_fft_fp16_kernelPK6float2S1_PKfPfiiiiiii,"a",@progbits
	.sectionflags	@""
	.align	4
.nv.constant0._Z30complex_conv2d_fft_fp16_kernelPK6float2S1_PKfPfiiiiiii:
	.zero		956


//--------------------- SYMBOLS --------------------------

	.type		.nv.reservedSmem.offset0,@object
	.size		.nv.reservedSmem.offset0,0x4
